	.target	sm_90a

	.elftype	@"ET_EXEC"


//--------------------- .note.nv.tkinfo           --------------------------
	.section	.note.nv.tkinfo,"",@"SHT_NOTE"
	.sectionflags	@"SHF_NOTE_NV_TKINFO"
	.tkinfo
        /*0018*/ 	.word	0x00000002
        /*0030*/ 	.string	""
        /*0030*/ 	.string	"ptxas"
        /*0030*/ 	.string	"Cuda compilation tools, release 13.0, V13.0.88"
        /*0030*/ 	.string	"Build cuda_13.0.r13.0/compiler.36424714_0"
        /*0030*/ 	.string	"-arch sm_90a -m 64 "



//--------------------- .note.nv.cuinfo           --------------------------
	.section	.note.nv.cuinfo,"",@"SHT_NOTE"
	.sectionflags	@"SHF_NOTE_NV_CUINFO"
        /*0018*/ 	.short	0x0002
        /*001a*/ 	.short	0x005a
        /*001c*/ 	.short	0x0082
	.zero		2


//--------------------- .nv.info                  --------------------------
	.section	.nv.info,"",@"SHT_CUDA_INFO"
	.align	4


	//----- nvinfo : EIATTR_REGCOUNT
	.align		4
        /*0000*/ 	.byte	0x04, 0x2f
        /*0002*/ 	.short	(.L_15 - .L_14)
	.align		4
.L_14:
        /*0004*/ 	.word	index@(_ZN7cutlass13device_kernelINS_4gemm6kernel13GemmUniversalIN4cute5tupleIJiiiiEEENS1_10collective13CollectiveMmaINS1_34MainloopSm90TmaGmmaWarpSpecializedILi2ENS5_IJNS4_1CILi1EEESB_SB_EEENS1_35KernelTmaWarpSpecializedCooperativeEEENS5_IJNSA_ILi256EEENSA_ILi64EEENSA_ILi32EEEEEEfNS5_IJlSB_lEEEfSJ_NS4_8TiledMMAINS4_8MMA_AtomIJNS4_4SM904GMMA29MMA_64x64x8_F32TF32TF32_SS_TNILNSN_7ScaleInE1ELSP_1EEEEEENS4_6LayoutINS5_IJNSA_ILi2EEESB_SB_EEENS5_IJSB_NSA_ILi0EEESV_EEEEENS5_IJNS4_10UnderscoreESY_SY_EEEEENS4_13SM90_TMA_LOADENS4_14ComposedLayoutINS4_7SwizzleILi3ELi4ELi3EEENS4_18smem_ptr_flag_bitsILi32EEENSS_INS5_IJNSA_ILi8EEESH_EEENS5_IJSH_SB_EEEEEEEvNS4_8identityES11_S1B_vS1C_EENS_8epilogue10collective6detail29Sm90TmaWarpSpecializedAdapterINS1F_15DefaultEpilogueIfSJ_SJ_NS1E_6thread17LinearCombinationIfLi1EffLNS1J_9ScaleType4KindE0ELNS_15FloatRoundStyleE2EfEENS1_15EpilogueDefaultEEEEEvvEEEEvNT_6ParamsE)
        /*0008*/ 	.word	0x000000a8


	//----- nvinfo : EIATTR_FRAME_SIZE
	.align		4
.L_15:
        /*000c*/ 	.byte	0x04, 0x11
        /*000e*/ 	.short	(.L_17 - .L_16)
	.align		4
.L_16:
        /*0010*/ 	.word	index@(_ZN7cutlass13device_kernelINS_4gemm6kernel13GemmUniversalIN4cute5tupleIJiiiiEEENS1_10collective13CollectiveMmaINS1_34MainloopSm90TmaGmmaWarpSpecializedILi2ENS5_IJNS4_1CILi1EEESB_SB_EEENS1_35KernelTmaWarpSpecializedCooperativeEEENS5_IJNSA_ILi256EEENSA_ILi64EEENSA_ILi32EEEEEEfNS5_IJlSB_lEEEfSJ_NS4_8TiledMMAINS4_8MMA_AtomIJNS4_4SM904GMMA29MMA_64x64x8_F32TF32TF32_SS_TNILNSN_7ScaleInE1ELSP_1EEEEEENS4_6LayoutINS5_IJNSA_ILi2EEESB_SB_EEENS5_IJSB_NSA_ILi0EEESV_EEEEENS5_IJNS4_10UnderscoreESY_SY_EEEEENS4_13SM90_TMA_LOADENS4_14ComposedLayoutINS4_7SwizzleILi3ELi4ELi3EEENS4_18smem_ptr_flag_bitsILi32EEENSS_INS5_IJNSA_ILi8EEESH_EEENS5_IJSH_SB_EEEEEEEvNS4_8identityES11_S1B_vS1C_EENS_8epilogue10collective6detail29Sm90TmaWarpSpecializedAdapterINS1F_15DefaultEpilogueIfSJ_SJ_NS1E_6thread17LinearCombinationIfLi1EffLNS1J_9ScaleType4KindE0ELNS_15FloatRoundStyleE2EfEENS1_15EpilogueDefaultEEEEEvvEEEEvNT_6ParamsE)
        /*0014*/ 	.word	0x00000000


	//----- nvinfo : EIATTR_MIN_STACK_SIZE
	.align		4
.L_17:
        /*0018*/ 	.byte	0x04, 0x12
        /*001a*/ 	.short	(.L_19 - .L_18)
	.align		4
.L_18:
        /*001c*/ 	.word	index@(_ZN7cutlass13device_kernelINS_4gemm6kernel13GemmUniversalIN4cute5tupleIJiiiiEEENS1_10collective13CollectiveMmaINS1_34MainloopSm90TmaGmmaWarpSpecializedILi2ENS5_IJNS4_1CILi1EEESB_SB_EEENS1_35KernelTmaWarpSpecializedCooperativeEEENS5_IJNSA_ILi256EEENSA_ILi64EEENSA_ILi32EEEEEEfNS5_IJlSB_lEEEfSJ_NS4_8TiledMMAINS4_8MMA_AtomIJNS4_4SM904GMMA29MMA_64x64x8_F32TF32TF32_SS_TNILNSN_7ScaleInE1ELSP_1EEEEEENS4_6LayoutINS5_IJNSA_ILi2EEESB_SB_EEENS5_IJSB_NSA_ILi0EEESV_EEEEENS5_IJNS4_10UnderscoreESY_SY_EEEEENS4_13SM90_TMA_LOADENS4_14ComposedLayoutINS4_7SwizzleILi3ELi4ELi3EEENS4_18smem_ptr_flag_bitsILi32EEENSS_INS5_IJNSA_ILi8EEESH_EEENS5_IJSH_SB_EEEEEEEvNS4_8identityES11_S1B_vS1C_EENS_8epilogue10collective6detail29Sm90TmaWarpSpecializedAdapterINS1F_15DefaultEpilogueIfSJ_SJ_NS1E_6thread17LinearCombinationIfLi1EffLNS1J_9ScaleType4KindE0ELNS_15FloatRoundStyleE2EfEENS1_15EpilogueDefaultEEEEEvvEEEEvNT_6ParamsE)
        /*0020*/ 	.word	0x00000000
.L_19:


//--------------------- .nv.compat                --------------------------
	.section	.nv.compat,"",@"SHT_CUDA_COMPAT_INFO"
	.align	4
        /*0000*/ 	.byte	0x02, 0x09, 0x01, 0x00, 0x02, 0x02, 0x04, 0x00, 0x02, 0x05, 0x05, 0x00, 0x03, 0x07, 0x01, 0x01
        /*0010*/ 	.byte	0x02, 0x03, 0x01, 0x00, 0x02, 0x06, 0x01, 0x00, 0x04, 0x0b, 0x08, 0x00, 0x00, 0x00, 0x00, 0x00
        /*0020*/ 	.byte	0x00, 0x00, 0x00, 0x00


//--------------------- .nv.info._ZN7cutlass13device_kernelINS_4gemm6kernel13GemmUniversalIN4cute5tupleIJiiiiEEENS1_10collective13CollectiveMmaINS1_34MainloopSm90TmaGmmaWarpSpecializedILi2ENS5_IJNS4_1CILi1EEESB_SB_EEENS1_35KernelTmaWarpSpecializedCooperativeEEENS5_IJNSA_ILi256EEENSA_ILi64EEENSA_ILi32EEEEEEfNS5_IJlSB_lEEEfSJ_NS4_8TiledMMAINS4_8MMA_AtomIJNS4_4SM904GMMA29MMA_64x64x8_F32TF32TF32_SS_TNILNSN_7ScaleInE1ELSP_1EEEEEENS4_6LayoutINS5_IJNSA_ILi2EEESB_SB_EEENS5_IJSB_NSA_ILi0EEESV_EEEEENS5_IJNS4_10UnderscoreESY_SY_EEEEENS4_13SM90_TMA_LOADENS4_14ComposedLayoutINS4_7SwizzleILi3ELi4ELi3EEENS4_18smem_ptr_flag_bitsILi32EEENSS_INS5_IJNSA_ILi8EEESH_EEENS5_IJSH_SB_EEEEEEEvNS4_8identityES11_S1B_vS1C_EENS_8epilogue10collective6detail29Sm90TmaWarpSpecializedAdapterINS1F_15DefaultEpilogueIfSJ_SJ_NS1E_6thread17LinearCombinationIfLi1EffLNS1J_9ScaleType4KindE0ELNS_15FloatRoundStyleE2EfEENS1_15EpilogueDefaultEEEEEvvEEEEvNT_6ParamsE --------------------------
	.section	.nv.info._ZN7cutlass13device_kernelINS_4gemm6kernel13GemmUniversalIN4cute5tupleIJiiiiEEENS1_10collective13CollectiveMmaINS1_34MainloopSm90TmaGmmaWarpSpecializedILi2ENS5_IJNS4_1CILi1EEESB_SB_EEENS1_35KernelTmaWarpSpecializedCooperativeEEENS5_IJNSA_ILi256EEENSA_ILi64EEENSA_ILi32EEEEEEfNS5_IJlSB_lEEEfSJ_NS4_8TiledMMAINS4_8MMA_AtomIJNS4_4SM904GMMA29MMA_64x64x8_F32TF32TF32_SS_TNILNSN_7ScaleInE1ELSP_1EEEEEENS4_6LayoutINS5_IJNSA_ILi2EEESB_SB_EEENS5_IJSB_NSA_ILi0EEESV_EEEEENS5_IJNS4_10UnderscoreESY_SY_EEEEENS4_13SM90_TMA_LOADENS4_14ComposedLayoutINS4_7SwizzleILi3ELi4ELi3EEENS4_18smem_ptr_flag_bitsILi32EEENSS_INS5_IJNSA_ILi8EEESH_EEENS5_IJSH_SB_EEEEEEEvNS4_8identityES11_S1B_vS1C_EENS_8epilogue10collective6detail29Sm90TmaWarpSpecializedAdapterINS1F_15DefaultEpilogueIfSJ_SJ_NS1E_6thread17LinearCombinationIfLi1EffLNS1J_9ScaleType4KindE0ELNS_15FloatRoundStyleE2EfEENS1_15EpilogueDefaultEEEEEvvEEEEvNT_6ParamsE,"",@"SHT_CUDA_INFO"
	.sectionflags	@""
	.align	4


	//----- nvinfo : EIATTR_CUDA_API_VERSION
	.align		4
        /*0000*/ 	.byte	0x04, 0x37
        /*0002*/ 	.short	(.L_21 - .L_20)
.L_20:
        /*0004*/ 	.word	0x00000082


	//----- nvinfo : EIATTR_KPARAM_INFO
	.align		4
.L_21:
        /*0008*/ 	.byte	0x04, 0x17
        /*000a*/ 	.short	(.L_23 - .L_22)
.L_22:
        /*000c*/ 	.word	0x00000000
        /*0010*/ 	.short	0x0000
        /*0012*/ 	.short	0x0070
        /*0014*/ 	.byte	0x00, 0xf0, 0x01, 0x10


	//----- nvinfo : EIATTR_SPARSE_MMA_MASK
	.align		4
.L_23:
        /*0018*/ 	.byte	0x03, 0x50
        /*001a*/ 	.short	0x0000


	//----- nvinfo : EIATTR_MAXREG_COUNT
	.align		4
        /*001c*/ 	.byte	0x03, 0x1b
        /*001e*/ 	.short	0x00a8


	//----- nvinfo : EIATTR_NUM_BARRIERS
	.align		4
        /*0020*/ 	.byte	0x02, 0x4c
        /*0022*/ 	.byte	0x01
	.zero		1


	//----- nvinfo : EIATTR_EXTERNS
	.align		4
        /*0024*/ 	.byte	0x04, 0x0f
        /*0026*/ 	.short	(.L_25 - .L_24)


	//   ....[0]....
	.align		4
.L_24:
        /*0028*/ 	.word	index@(__assertfail)


	//----- nvinfo : EIATTR_MERCURY_ISA_VERSION
	.align		4
.L_25:
        /*002c*/ 	.byte	0x03, 0x5f
        /*002e*/ 	.short	0x0101


	//----- nvinfo : EIATTR_INT_WARP_WIDE_INSTR_OFFSETS
	.align		4
        /*0030*/ 	.byte	0x04, 0x31
        /*0032*/ 	.short	(.L_27 - .L_26)


	//   ....[0]....
.L_26:
        /*0034*/ 	.word	0x00000340


	//   ....[1]....
        /*0038*/ 	.word	0x00000350


	//   ....[2]....
        /*003c*/ 	.word	0x00000490


	//----- nvinfo : EIATTR_COOP_GROUP_MASK_REGIDS
	.align		4
.L_27:
        /*0040*/ 	.byte	0x04, 0x29
        /*0042*/ 	.short	(.L_29 - .L_28)


	//   ....[0]....
.L_28:
        /*0044*/ 	.word	0xffffffff


	//   ....[1]....
        /*0048*/ 	.word	0xffffffff


	//   ....[2]....
        /*004c*/ 	.word	0xffffffff


	//   ....[3]....
        /*0050*/ 	.word	0xffffffff


	//   ....[4]....
        /*0054*/ 	.word	0xffffffff


	//----- nvinfo : EIATTR_COOP_GROUP_INSTR_OFFSETS
	.align		4
.L_29:
        /*0058*/ 	.byte	0x04, 0x28
        /*005a*/ 	.short	(.L_31 - .L_30)


	//   ....[0]....
.L_30:
        /*005c*/ 	.word	0x00000060


	//   ....[1]....
        /*0060*/ 	.word	0x00000070


	//   ....[2]....
        /*0064*/ 	.word	0x00000130


	//   ....[3]....
        /*0068*/ 	.word	0x00000280


	//   ....[4]....
        /*006c*/ 	.word	0x00000f40


	//----- nvinfo : EIATTR_REG_RECONFIG
	.align		4
.L_31:
        /*0070*/ 	.byte	0x01, 0x54
	.zero		2


	//----- nvinfo : EIATTR_SYSCALL_OFFSETS
	.align		4
        /*0074*/ 	.byte	0x04, 0x46
        /*0076*/ 	.short	(.L_33 - .L_32)


	//   ....[0]....
.L_32:
        /*0078*/ 	.word	0x00001100


	//----- nvinfo : EIATTR_MBARRIER_INSTR_OFFSETS
	.align		4
.L_33:
        /*007c*/ 	.byte	0x04, 0x39
        /*007e*/ 	.short	(.L_35 - .L_34)


	//   ....[0]....
.L_34:
        /*0080*/ 	.word	0x00000230
        /*0084*/ 	.word	0x000000ff
        /*0088*/ 	.word	0x00000000
        /*008c*/ 	.short	0x0100
        /*008e*/ 	.byte	0x08
	.zero		1


	//   ....[1]....
        /*0090*/ 	.word	0x00000240
        /*0094*/ 	.word	0x000000ff
        /*0098*/ 	.word	0x00000010
        /*009c*/ 	.short	0x0100
        /*009e*/ 	.byte	0x08
	.zero		1


	//   ....[2]....
        /*00a0*/ 	.word	0x00000250
        /*00a4*/ 	.word	0x000000ff
        /*00a8*/ 	.word	0x00000008
        /*00ac*/ 	.short	0x0100
        /*00ae*/ 	.byte	0x08
	.zero		1


	//   ....[3]....
        /*00b0*/ 	.word	0x00000260
        /*00b4*/ 	.word	0x000000ff
        /*00b8*/ 	.word	0x00000018
        /*00bc*/ 	.short	0x0100
        /*00be*/ 	.byte	0x08
	.zero		1


	//   ....[4]....
        /*00c0*/ 	.word	0x00000500
        /*00c4*/ 	.word	0x000000ff
        /*00c8*/ 	.word	0x00000030
        /*00cc*/ 	.short	0x0100
        /*00ce*/ 	.byte	0x06
	.zero		1


	//   ....[5]....
        /*00d0*/ 	.word	0x00000560
        /*00d4*/ 	.word	0x000000ff
        /*00d8*/ 	.word	0x00000038
        /*00dc*/ 	.short	0x0100
        /*00de*/ 	.byte	0x06
	.zero		1


	//   ....[6]....
        /*00e0*/ 	.word	0x00001180
        /*00e4*/ 	.word	0x00000003
        /*00e8*/ 	.word	0x00000000
        /*00ec*/ 	.short	0x010a
        /*00ee*/ 	.byte	0x3f
	.zero		1


	//   ....[7]....
        /*00f0*/ 	.word	0x000011c0
        /*00f4*/ 	.word	0x00000003
        /*00f8*/ 	.word	0x00000000
        /*00fc*/ 	.short	0x010a
        /*00fe*/ 	.byte	0x3f
	.zero		1


	//   ....[8]....
        /*0100*/ 	.word	0x000016e0
        /*0104*/ 	.word	0x000000ff
        /*0108*/ 	.word	0x00000000
        /*010c*/ 	.short	0x010a
        /*010e*/ 	.byte	0x08
	.zero		1


	//   ....[9]....
        /*0110*/ 	.word	0x00001720
        /*0114*/ 	.word	0x000000ff
        /*0118*/ 	.word	0x00000000
        /*011c*/ 	.short	0x010a
        /*011e*/ 	.byte	0x08
	.zero		1


	//   ....[10]....
        /*0120*/ 	.word	0x00001b00
        /*0124*/ 	.word	0x000000ff
        /*0128*/ 	.word	0x00000000
        /*012c*/ 	.short	0x0101
        /*012e*/ 	.byte	0x08
	.zero		1


	//   ....[11]....
        /*0130*/ 	.word	0x00001ce0
        /*0134*/ 	.word	0x000000ff
        /*0138*/ 	.word	0x00000000
        /*013c*/ 	.short	0x0101
        /*013e*/ 	.byte	0x04
	.zero		1


	//   ....[12]....
        /*0140*/ 	.word	0x00006ca0
        /*0144*/ 	.word	0x0000000c
        /*0148*/ 	.word	0x00000010
        /*014c*/ 	.short	0x010a
        /*014e*/ 	.byte	0x3f
	.zero		1


	//   ....[13]....
        /*0150*/ 	.word	0x00007060
        /*0154*/ 	.word	0x00000005
        /*0158*/ 	.word	0x00000038
        /*015c*/ 	.short	0x0101
        /*015e*/ 	.byte	0x3f
	.zero		1


	//   ....[14]....
        /*0160*/ 	.word	0x00007760
        /*0164*/ 	.word	0x00000007
        /*0168*/ 	.word	0x00000000
        /*016c*/ 	.short	0x010a
        /*016e*/ 	.byte	0x3f
	.zero		1


	//   ....[15]....
        /*0170*/ 	.word	0x000077e0
        /*0174*/ 	.word	0x00000005
        /*0178*/ 	.word	0x00000000
        /*017c*/ 	.short	0x010a
        /*017e*/ 	.byte	0x3f
	.zero		1


	//   ....[16]....
        /*0180*/ 	.word	0x00007840
        /*0184*/ 	.word	0x00000003
        /*0188*/ 	.word	0x00000000
        /*018c*/ 	.short	0x010a
        /*018e*/ 	.byte	0x3f
	.zero		1


	//   ....[17]....
        /*0190*/ 	.word	0x000078a0
        /*0194*/ 	.word	0x00000004
        /*0198*/ 	.word	0x00000000
        /*019c*/ 	.short	0x010a
        /*019e*/ 	.byte	0x3f
	.zero		1


	//   ....[18]....
        /*01a0*/ 	.word	0x00007970
        /*01a4*/ 	.word	0x0000000c
        /*01a8*/ 	.word	0x00000010
        /*01ac*/ 	.short	0x010a
        /*01ae*/ 	.byte	0x3f
	.zero		1


	//   ....[19]....
        /*01b0*/ 	.word	0x00007a40
        /*01b4*/ 	.word	0x00000007
        /*01b8*/ 	.word	0x00000000
        /*01bc*/ 	.short	0x010a
        /*01be*/ 	.byte	0x3f
	.zero		1


	//----- nvinfo : EIATTR_NUM_MBARRIERS
	.align		4
.L_35:
        /*01c0*/ 	.byte	0x03, 0x38
        /*01c2*/ 	.short	0x0006


	//----- nvinfo : EIATTR_EXIT_INSTR_OFFSETS
	.align		4
        /*01c4*/ 	.byte	0x04, 0x1c
        /*01c6*/ 	.short	(.L_37 - .L_36)


	//   ....[0]....
.L_36:
        /*01c8*/ 	.word	0x000005b0


	//   ....[1]....
        /*01cc*/ 	.word	0x00000e70


	//   ....[2]....
        /*01d0*/ 	.word	0x00006310


	//   ....[3]....
        /*01d4*/ 	.word	0x00006940


	//   ....[4]....
        /*01d8*/ 	.word	0x00007830


	//----- nvinfo : EIATTR_MAX_THREADS
	.align		4
.L_37:
        /*01dc*/ 	.byte	0x04, 0x05
        /*01de*/ 	.short	(.L_39 - .L_38)
.L_38:
        /*01e0*/ 	.word	0x00000180
        /*01e4*/ 	.word	0x00000001
        /*01e8*/ 	.word	0x00000001


	//----- nvinfo : EIATTR_CRS_STACK_SIZE
	.align		4
.L_39:
        /*01ec*/ 	.byte	0x04, 0x1e
        /*01ee*/ 	.short	(.L_41 - .L_40)
.L_40:
        /*01f0*/ 	.word	0x00000000


	//----- nvinfo : EIATTR_CBANK_PARAM_SIZE
	.align		4
.L_41:
        /*01f4*/ 	.byte	0x03, 0x19
        /*01f6*/ 	.short	0x0470


	//----- nvinfo : EIATTR_PARAM_CBANK
	.align		4
        /*01f8*/ 	.byte	0x04, 0x0a
        /*01fa*/ 	.short	(.L_43 - .L_42)
	.align		4
.L_42:
        /*01fc*/ 	.word	index@(.nv.constant0._ZN7cutlass13device_kernelINS_4gemm6kernel13GemmUniversalIN4cute5tupleIJiiiiEEENS1_10collective13CollectiveMmaINS1_34MainloopSm90TmaGmmaWarpSpecializedILi2ENS5_IJNS4_1CILi1EEESB_SB_EEENS1_35KernelTmaWarpSpecializedCooperativeEEENS5_IJNSA_ILi256EEENSA_ILi64EEENSA_ILi32EEEEEEfNS5_IJlSB_lEEEfSJ_NS4_8TiledMMAINS4_8MMA_AtomIJNS4_4SM904GMMA29MMA_64x64x8_F32TF32TF32_SS_TNILNSN_7ScaleInE1ELSP_1EEEEEENS4_6LayoutINS5_IJNSA_ILi2EEESB_SB_EEENS5_IJSB_NSA_ILi0EEESV_EEEEENS5_IJNS4_10UnderscoreESY_SY_EEEEENS4_13SM90_TMA_LOADENS4_14ComposedLayoutINS4_7SwizzleILi3ELi4ELi3EEENS4_18smem_ptr_flag_bitsILi32EEENSS_INS5_IJNSA_ILi8EEESH_EEENS5_IJSH_SB_EEEEEEEvNS4_8identityES11_S1B_vS1C_EENS_8epilogue10collective6detail29Sm90TmaWarpSpecializedAdapterINS1F_15DefaultEpilogueIfSJ_SJ_NS1E_6thread17LinearCombinationIfLi1EffLNS1J_9ScaleType4KindE0ELNS_15FloatRoundStyleE2EfEENS1_15EpilogueDefaultEEEEEvvEEEEvNT_6ParamsE)
        /*0200*/ 	.short	0x0210
        /*0202*/ 	.short	0x0470


	//----- nvinfo : EIATTR_SW_WAR
	.align		4
.L_43:
        /*0204*/ 	.byte	0x04, 0x36
        /*0206*/ 	.short	(.L_45 - .L_44)
.L_44:
        /*0208*/ 	.word	0x00000008
.L_45:


//--------------------- .nv.callgraph             --------------------------
	.section	.nv.callgraph,"",@"SHT_CUDA_CALLGRAPH"
	.align	4
	.sectionentsize	8
	.align		4
        /*0000*/ 	.word	0x00000000
	.align		4
        /*0004*/ 	.word	0xffffffff
	.align		4
        /*0008*/ 	.word	index@(_ZN7cutlass13device_kernelINS_4gemm6kernel13GemmUniversalIN4cute5tupleIJiiiiEEENS1_10collective13CollectiveMmaINS1_34MainloopSm90TmaGmmaWarpSpecializedILi2ENS5_IJNS4_1CILi1EEESB_SB_EEENS1_35KernelTmaWarpSpecializedCooperativeEEENS5_IJNSA_ILi256EEENSA_ILi64EEENSA_ILi32EEEEEEfNS5_IJlSB_lEEEfSJ_NS4_8TiledMMAINS4_8MMA_AtomIJNS4_4SM904GMMA29MMA_64x64x8_F32TF32TF32_SS_TNILNSN_7ScaleInE1ELSP_1EEEEEENS4_6LayoutINS5_IJNSA_ILi2EEESB_SB_EEENS5_IJSB_NSA_ILi0EEESV_EEEEENS5_IJNS4_10UnderscoreESY_SY_EEEEENS4_13SM90_TMA_LOADENS4_14ComposedLayoutINS4_7SwizzleILi3ELi4ELi3EEENS4_18smem_ptr_flag_bitsILi32EEENSS_INS5_IJNSA_ILi8EEESH_EEENS5_IJSH_SB_EEEEEEEvNS4_8identityES11_S1B_vS1C_EENS_8epilogue10collective6detail29Sm90TmaWarpSpecializedAdapterINS1F_15DefaultEpilogueIfSJ_SJ_NS1E_6thread17LinearCombinationIfLi1EffLNS1J_9ScaleType4KindE0ELNS_15FloatRoundStyleE2EfEENS1_15EpilogueDefaultEEEEEvvEEEEvNT_6ParamsE)
	.align		4
        /*000c*/ 	.word	index@(__assertfail)
	.align		4
        /*0010*/ 	.word	0x00000000
	.align		4
        /*0014*/ 	.word	0xfffffffe
	.align		4
        /*0018*/ 	.word	0x00000000
	.align		4
        /*001c*/ 	.word	0xfffffffd
	.align		4
        /*0020*/ 	.word	0x00000000
	.align		4
        /*0024*/ 	.word	0xfffffffc


//--------------------- .nv.constant4             --------------------------
	.section	.nv.constant4,"a",@progbits
	.align	8
	.align		8
.nv.constant4:
        /*0000*/ 	.dword	__assertfail
	.align		8
        /*0008*/ 	.dword	__unnamed_1
	.align		8
        /*0010*/ 	.dword	_ZN40_INTERNAL_137915df_4_k_cu_defb5093_279284cuda3std3__45__cpo5beginE
	.align		8
        /*0018*/ 	.dword	_ZN40_INTERNAL_137915df_4_k_cu_defb5093_279284cuda3std3__45__cpo3endE
	.align		8
        /*0020*/ 	.dword	_ZN40_INTERNAL_137915df_4_k_cu_defb5093_279284cuda3std3__45__cpo6cbeginE
	.align		8
        /*0028*/ 	.dword	_ZN40_INTERNAL_137915df_4_k_cu_defb5093_279284cuda3std3__45__cpo4cendE
	.align		8
        /*0030*/ 	.dword	_ZN40_INTERNAL_137915df_4_k_cu_defb5093_279284cuda3std3__442_GLOBAL__N__137915df_4_k_cu_defb5093_279286ignoreE
	.align		8
        /*0038*/ 	.dword	_ZN40_INTERNAL_137915df_4_k_cu_defb5093_279284cuda3std3__419piecewise_constructE
	.align		8
        /*0040*/ 	.dword	_ZN40_INTERNAL_137915df_4_k_cu_defb5093_279284cuda3std3__48in_placeE
	.align		8
        /*0048*/ 	.dword	_ZN40_INTERNAL_137915df_4_k_cu_defb5093_279284cuda3std6ranges3__45__cpo4swapE
	.align		8
        /*0050*/ 	.dword	_ZN40_INTERNAL_137915df_4_k_cu_defb5093_279284cuda3std6ranges3__45__cpo9iter_moveE
	.align		8
        /*0058*/ 	.dword	_ZN40_INTERNAL_137915df_4_k_cu_defb5093_279284cute7productE
	.align		8
        /*0060*/ 	.dword	_ZN40_INTERNAL_137915df_4_k_cu_defb5093_279284cute1_E
	.align		8
        /*0068*/ 	.dword	$str$22
	.align		8
        /*0070*/ 	.dword	$str$23


//--------------------- .text._ZN7cutlass13device_kernelINS_4gemm6kernel13GemmUniversalIN4cute5tupleIJiiiiEEENS1_10collective13CollectiveMmaINS1_34MainloopSm90TmaGmmaWarpSpecializedILi2ENS5_IJNS4_1CILi1EEESB_SB_EEENS1_35KernelTmaWarpSpecializedCooperativeEEENS5_IJNSA_ILi256EEENSA_ILi64EEENSA_ILi32EEEEEEfNS5_IJlSB_lEEEfSJ_NS4_8TiledMMAINS4_8MMA_AtomIJNS4_4SM904GMMA29MMA_64x64x8_F32TF32TF32_SS_TNILNSN_7ScaleInE1ELSP_1EEEEEENS4_6LayoutINS5_IJNSA_ILi2EEESB_SB_EEENS5_IJSB_NSA_ILi0EEESV_EEEEENS5_IJNS4_10UnderscoreESY_SY_EEEEENS4_13SM90_TMA_LOADENS4_14ComposedLayoutINS4_7SwizzleILi3ELi4ELi3EEENS4_18smem_ptr_flag_bitsILi32EEENSS_INS5_IJNSA_ILi8EEESH_EEENS5_IJSH_SB_EEEEEEEvNS4_8identityES11_S1B_vS1C_EENS_8epilogue10collective6detail29Sm90TmaWarpSpecializedAdapterINS1F_15DefaultEpilogueIfSJ_SJ_NS1E_6thread17LinearCombinationIfLi1EffLNS1J_9ScaleType4KindE0ELNS_15FloatRoundStyleE2EfEENS1_15EpilogueDefaultEEEEEvvEEEEvNT_6ParamsE --------------------------
	.section	.text._ZN7cutlass13device_kernelINS_4gemm6kernel13GemmUniversalIN4cute5tupleIJiiiiEEENS1_10collective13CollectiveMmaINS1_34MainloopSm90TmaGmmaWarpSpecializedILi2ENS5_IJNS4_1CILi1EEESB_SB_EEENS1_35KernelTmaWarpSpecializedCooperativeEEENS5_IJNSA_ILi256EEENSA_ILi64EEENSA_ILi32EEEEEEfNS5_IJlSB_lEEEfSJ_NS4_8TiledMMAINS4_8MMA_AtomIJNS4_4SM904GMMA29MMA_64x64x8_F32TF32TF32_SS_TNILNSN_7ScaleInE1ELSP_1EEEEEENS4_6LayoutINS5_IJNSA_ILi2EEESB_SB_EEENS5_IJSB_NSA_ILi0EEESV_EEEEENS5_IJNS4_10UnderscoreESY_SY_EEEEENS4_13SM90_TMA_LOADENS4_14ComposedLayoutINS4_7SwizzleILi3ELi4ELi3EEENS4_18smem_ptr_flag_bitsILi32EEENSS_INS5_IJNSA_ILi8EEESH_EEENS5_IJSH_SB_EEEEEEEvNS4_8identityES11_S1B_vS1C_EENS_8epilogue10collective6detail29Sm90TmaWarpSpecializedAdapterINS1F_15DefaultEpilogueIfSJ_SJ_NS1E_6thread17LinearCombinationIfLi1EffLNS1J_9ScaleType4KindE0ELNS_15FloatRoundStyleE2EfEENS1_15EpilogueDefaultEEEEEvvEEEEvNT_6ParamsE,"ax",@progbits
	.align	128
.text._ZN7cutlass13device_kernelINS_4gemm6kernel13GemmUniversalIN4cute5tupleIJiiiiEEENS1_10collective13CollectiveMmaINS1_34MainloopSm90TmaGmmaWarpSpecializedILi2ENS5_IJNS4_1CILi1EEESB_SB_EEENS1_35KernelTmaWarpSpecializedCooperativeEEENS5_IJNSA_ILi256EEENSA_ILi64EEENSA_ILi32EEEEEEfNS5_IJlSB_lEEEfSJ_NS4_8TiledMMAINS4_8MMA_AtomIJNS4_4SM904GMMA29MMA_64x64x8_F32TF32TF32_SS_TNILNSN_7ScaleInE1ELSP_1EEEEEENS4_6LayoutINS5_IJNSA_ILi2EEESB_SB_EEENS5_IJSB_NSA_ILi0EEESV_EEEEENS5_IJNS4_10UnderscoreESY_SY_EEEEENS4_13SM90_TMA_LOADENS4_14ComposedLayoutINS4_7SwizzleILi3ELi4ELi3EEENS4_18smem_ptr_flag_bitsILi32EEENSS_INS5_IJNSA_ILi8EEESH_EEENS5_IJSH_SB_EEEEEEEvNS4_8identityES11_S1B_vS1C_EENS_8epilogue10collective6detail29Sm90TmaWarpSpecializedAdapterINS1F_15DefaultEpilogueIfSJ_SJ_NS1E_6thread17LinearCombinationIfLi1EffLNS1J_9ScaleType4KindE0ELNS_15FloatRoundStyleE2EfEENS1_15EpilogueDefaultEEEEEvvEEEEvNT_6ParamsE:
        .type           _ZN7cutlass13device_kernelINS_4gemm6kernel13GemmUniversalIN4cute5tupleIJiiiiEEENS1_10collective13CollectiveMmaINS1_34MainloopSm90TmaGmmaWarpSpecializedILi2ENS5_IJNS4_1CILi1EEESB_SB_EEENS1_35KernelTmaWarpSpecializedCooperativeEEENS5_IJNSA_ILi256EEENSA_ILi64EEENSA_ILi32EEEEEEfNS5_IJlSB_lEEEfSJ_NS4_8TiledMMAINS4_8MMA_AtomIJNS4_4SM904GMMA29MMA_64x64x8_F32TF32TF32_SS_TNILNSN_7ScaleInE1ELSP_1EEEEEENS4_6LayoutINS5_IJNSA_ILi2EEESB_SB_EEENS5_IJSB_NSA_ILi0EEESV_EEEEENS5_IJNS4_10UnderscoreESY_SY_EEEEENS4_13SM90_TMA_LOADENS4_14ComposedLayoutINS4_7SwizzleILi3ELi4ELi3EEENS4_18smem_ptr_flag_bitsILi32EEENSS_INS5_IJNSA_ILi8EEESH_EEENS5_IJSH_SB_EEEEEEEvNS4_8identityES11_S1B_vS1C_EENS_8epilogue10collective6detail29Sm90TmaWarpSpecializedAdapterINS1F_15DefaultEpilogueIfSJ_SJ_NS1E_6thread17LinearCombinationIfLi1EffLNS1J_9ScaleType4KindE0ELNS_15FloatRoundStyleE2EfEENS1_15EpilogueDefaultEEEEEvvEEEEvNT_6ParamsE,@function
        .size           _ZN7cutlass13device_kernelINS_4gemm6kernel13GemmUniversalIN4cute5tupleIJiiiiEEENS1_10collective13CollectiveMmaINS1_34MainloopSm90TmaGmmaWarpSpecializedILi2ENS5_IJNS4_1CILi1EEESB_SB_EEENS1_35KernelTmaWarpSpecializedCooperativeEEENS5_IJNSA_ILi256EEENSA_ILi64EEENSA_ILi32EEEEEEfNS5_IJlSB_lEEEfSJ_NS4_8TiledMMAINS4_8MMA_AtomIJNS4_4SM904GMMA29MMA_64x64x8_F32TF32TF32_SS_TNILNSN_7ScaleInE1ELSP_1EEEEEENS4_6LayoutINS5_IJNSA_ILi2EEESB_SB_EEENS5_IJSB_NSA_ILi0EEESV_EEEEENS5_IJNS4_10UnderscoreESY_SY_EEEEENS4_13SM90_TMA_LOADENS4_14ComposedLayoutINS4_7SwizzleILi3ELi4ELi3EEENS4_18smem_ptr_flag_bitsILi32EEENSS_INS5_IJNSA_ILi8EEESH_EEENS5_IJSH_SB_EEEEEEEvNS4_8identityES11_S1B_vS1C_EENS_8epilogue10collective6detail29Sm90TmaWarpSpecializedAdapterINS1F_15DefaultEpilogueIfSJ_SJ_NS1E_6thread17LinearCombinationIfLi1EffLNS1J_9ScaleType4KindE0ELNS_15FloatRoundStyleE2EfEENS1_15EpilogueDefaultEEEEEvvEEEEvNT_6ParamsE,(.L_x_188 - _ZN7cutlass13device_kernelINS_4gemm6kernel13GemmUniversalIN4cute5tupleIJiiiiEEENS1_10collective13CollectiveMmaINS1_34MainloopSm90TmaGmmaWarpSpecializedILi2ENS5_IJNS4_1CILi1EEESB_SB_EEENS1_35KernelTmaWarpSpecializedCooperativeEEENS5_IJNSA_ILi256EEENSA_ILi64EEENSA_ILi32EEEEEEfNS5_IJlSB_lEEEfSJ_NS4_8TiledMMAINS4_8MMA_AtomIJNS4_4SM904GMMA29MMA_64x64x8_F32TF32TF32_SS_TNILNSN_7ScaleInE1ELSP_1EEEEEENS4_6LayoutINS5_IJNSA_ILi2EEESB_SB_EEENS5_IJSB_NSA_ILi0EEESV_EEEEENS5_IJNS4_10UnderscoreESY_SY_EEEEENS4_13SM90_TMA_LOADENS4_14ComposedLayoutINS4_7SwizzleILi3ELi4ELi3EEENS4_18smem_ptr_flag_bitsILi32EEENSS_INS5_IJNSA_ILi8EEESH_EEENS5_IJSH_SB_EEEEEEEvNS4_8identityES11_S1B_vS1C_EENS_8epilogue10collective6detail29Sm90TmaWarpSpecializedAdapterINS1F_15DefaultEpilogueIfSJ_SJ_NS1E_6thread17LinearCombinationIfLi1EffLNS1J_9ScaleType4KindE0ELNS_15FloatRoundStyleE2EfEENS1_15EpilogueDefaultEEEEEvvEEEEvNT_6ParamsE)
        .other          _ZN7cutlass13device_kernelINS_4gemm6kernel13GemmUniversalIN4cute5tupleIJiiiiEEENS1_10collective13CollectiveMmaINS1_34MainloopSm90TmaGmmaWarpSpecializedILi2ENS5_IJNS4_1CILi1EEESB_SB_EEENS1_35KernelTmaWarpSpecializedCooperativeEEENS5_IJNSA_ILi256EEENSA_ILi64EEENSA_ILi32EEEEEEfNS5_IJlSB_lEEEfSJ_NS4_8TiledMMAINS4_8MMA_AtomIJNS4_4SM904GMMA29MMA_64x64x8_F32TF32TF32_SS_TNILNSN_7ScaleInE1ELSP_1EEEEEENS4_6LayoutINS5_IJNSA_ILi2EEESB_SB_EEENS5_IJSB_NSA_ILi0EEESV_EEEEENS5_IJNS4_10UnderscoreESY_SY_EEEEENS4_13SM90_TMA_LOADENS4_14ComposedLayoutINS4_7SwizzleILi3ELi4ELi3EEENS4_18smem_ptr_flag_bitsILi32EEENSS_INS5_IJNSA_ILi8EEESH_EEENS5_IJSH_SB_EEEEEEEvNS4_8identityES11_S1B_vS1C_EENS_8epilogue10collective6detail29Sm90TmaWarpSpecializedAdapterINS1F_15DefaultEpilogueIfSJ_SJ_NS1E_6thread17LinearCombinationIfLi1EffLNS1J_9ScaleType4KindE0ELNS_15FloatRoundStyleE2EfEENS1_15EpilogueDefaultEEEEEvvEEEEvNT_6ParamsE,@"STO_CUDA_ENTRY STV_DEFAULT"
_ZN7cutlass13device_kernelINS_4gemm6kernel13GemmUniversalIN4cute5tupleIJiiiiEEENS1_10collective13CollectiveMmaINS1_34MainloopSm90TmaGmmaWarpSpecializedILi2ENS5_IJNS4_1CILi1EEESB_SB_EEENS1_35KernelTmaWarpSpecializedCooperativeEEENS5_IJNSA_ILi256EEENSA_ILi64EEENSA_ILi32EEEEEEfNS5_IJlSB_lEEEfSJ_NS4_8TiledMMAINS4_8MMA_AtomIJNS4_4SM904GMMA29MMA_64x64x8_F32TF32TF32_SS_TNILNSN_7ScaleInE1ELSP_1EEEEEENS4_6LayoutINS5_IJNSA_ILi2EEESB_SB_EEENS5_IJSB_NSA_ILi0EEESV_EEEEENS5_IJNS4_10UnderscoreESY_SY_EEEEENS4_13SM90_TMA_LOADENS4_14ComposedLayoutINS4_7SwizzleILi3ELi4ELi3EEENS4_18smem_ptr_flag_bitsILi32EEENSS_INS5_IJNSA_ILi8EEESH_EEENS5_IJSH_SB_EEEEEEEvNS4_8identityES11_S1B_vS1C_EENS_8epilogue10collective6detail29Sm90TmaWarpSpecializedAdapterINS1F_15DefaultEpilogueIfSJ_SJ_NS1E_6thread17LinearCombinationIfLi1EffLNS1J_9ScaleType4KindE0ELNS_15FloatRoundStyleE2EfEENS1_15EpilogueDefaultEEEEEvvEEEEvNT_6ParamsE:
[----:B------:R-:W0:Y:S01]  /*0000*/  LDC R1, c[0x0][0x28] ;  /* 0x00000a00ff017b82 */ /* 0x000e220000000800 */
[----:B------:R-:W1:Y:S01]  /*0010*/  S2R R18, SR_TID.X ;  /* 0x0000000000127919 */ /* 0x000e620000002100 */
[----:B------:R-:W-:Y:S01]  /*0020*/  ELECT P0, URZ, PT ;  /* 0x00000000003f782f */ /* 0x000fe20003800000 */
[----:B------:R-:W-:Y:S01]  /*0030*/  BSSY B0, `(.L_x_0) ;  /* 0x000000f000007945 */ /* 0x000fe20003800000 */
[--C-:B-1----:R-:W-:Y:S02]  /*0040*/  SHF.R.U32.HI R0, RZ, 0x5, R18.reuse ;  /* 0x00000005ff007819 */ /* 0x102fe40000011612 */
[----:B------:R-:W-:-:S03]  /*0050*/  SHF.R.U32.HI R22, RZ, 0x7, R18 ;  /* 0x00000007ff167819 */ /* 0x000fc60000011612 */
[----:B------:R-:W1:Y:S04]  /*0060*/  SHFL.IDX PT, R5, R0, RZ, 0x1f ;  /* 0x00001fff00057589 */ /* 0x000e6800000e0000 */
[----:B------:R2:W3:Y:S01]  /*0070*/  SHFL.IDX PT, R8, R22, RZ, 0x1f ;  /* 0x00001fff16087589 */ /* 0x0004e200000e0000 */
[----:B-1----:R-:W-:-:S13]  /*0080*/  ISETP.NE.OR P0, PT, R5, RZ, !P0 ;  /* 0x000000ff0500720c */ /* 0x002fda0004705670 */
[----:B0-23--:R-:W-:Y:S05]  /*0090*/  @P0 BRA `(.L_x_1) ;  /* 0x0000000000200947 */ /* 0x00dfea0003800000 */
[----:B------:R-:W-:Y:S02]  /*00a0*/  ULDC.64 UR4, c[0x0][0x198] ;  /* 0x0000660000047ab9 */ /* 0x000fe40000000a00 */
[----:B------:R-:W-:Y:S02]  /*00b0*/  UIADD3 UR6, UP0, UR4, 0xf0, URZ ;  /* 0x000000f004067890 */ /* 0x000fe4000ff1e03f */
[----:B------:R-:W-:Y:S02]  /*00c0*/  UIADD3 UR4, UP1, UR4, 0x1f0, URZ ;  /* 0x000001f004047890 */ /* 0x000fe4000ff3e03f */
[----:B------:R-:W-:Y:S02]  /*00d0*/  UIADD3.X UR7, URZ, UR5, URZ, UP0, !UPT ;  /* 0x000000053f077290 */ /* 0x000fe400087fe43f */
[----:B------:R-:W-:-:S07]  /*00e0*/  UIADD3.X UR5, URZ, UR5, URZ, UP1, !UPT ;  /* 0x000000053f057290 */ /* 0x000fce0008ffe43f */
[----:B------:R0:W-:Y:S02]  /*00f0*/  UTMACCTL.PF [UR6] ;  /* 0x00000000060079b9 */ /* 0x0001e40008040000 */
[----:B------:R0:W-:Y:S02]  /*0100*/  UTMACCTL.PF [UR4] ;  /* 0x00000000040079b9 */ /* 0x0001e40008040000 */
[----:B0-----:R-:W-:Y:S01]  /*0110*/  NOP ;  /* 0x0000000000007918 */ /* 0x001fe20000000000 */
.L_x_1:
[----:B------:R-:W-:Y:S05]  /*0120*/  BSYNC B0 ;  /* 0x0000000000007941 */ /* 0x000fea0003800000 */
.L_x_0:
[----:B------:R-:W0:Y:S02]  /*0130*/  SHFL.IDX PT, R2, R0, RZ, 0x1f ;  /* 0x00001fff00027589 */ /* 0x000e2400000e0000 */
[----:B0-----:R-:W-:-:S13]  /*0140*/  ISETP.NE.AND P0, PT, R2, RZ, PT ;  /* 0x000000ff0200720c */ /* 0x001fda0003f05270 */
[----:B------:R-:W-:Y:S05]  /*0150*/  @P0 BRA `(.L_x_2) ;  /* 0x0000000000480947 */ /* 0x000fea0003800000 */
[----:B------:R-:W0:Y:S01]  /*0160*/  S2UR UR8, SR_CgaCtaId ;  /* 0x00000000000879c3 */ /* 0x000e220000008800 */
[----:B------:R-:W-:Y:S01]  /*0170*/  UMOV UR4, 0x400 ;  /* 0x0000040000047882 */ /* 0x000fe20000000000 */
[----:B------:R-:W-:Y:S01]  /*0180*/  UMOV UR5, 0x1 ;  /* 0x0000000100057882 */ /* 0x000fe20000000000 */
[----:B------:R-:W-:Y:S01]  /*0190*/  UMOV UR6, 0x100 ;  /* 0x0000010000067882 */ /* 0x000fe20000000000 */
[----:B------:R-:W-:Y:S01]  /*01a0*/  ELECT P0, URZ, PT ;  /* 0x00000000003f782f */ /* 0x000fe20003800000 */
[----:B------:R-:W-:-:S04]  /*01b0*/  UIADD3 UR6, -UR6, 0x100000, URZ ;  /* 0x0010000006067890 */ /* 0x000fc8000fffe13f */
[----:B------:R-:W-:Y:S02]  /*01c0*/  USHF.L.U32 UR7, UR6, 0xb, URZ ;  /* 0x0000000b06077899 */ /* 0x000fe4000800063f */
[----:B------:R-:W-:Y:S02]  /*01d0*/  USHF.L.U32 UR6, UR6, 0x1, URZ ;  /* 0x0000000106067899 */ /* 0x000fe4000800063f */
[----:B0-----:R-:W-:Y:S02]  /*01e0*/  ULEA UR8, UR8, UR4, 0x18 ;  /* 0x0000000408087291 */ /* 0x001fe4000f8ec03f */
[----:B------:R-:W-:-:S04]  /*01f0*/  UIADD3 UR4, -UR5, 0x100000, URZ ;  /* 0x0010000005047890 */ /* 0x000fc8000fffe13f */
[----:B------:R-:W-:Y:S02]  /*0200*/  USHF.L.U32 UR5, UR4, 0xb, URZ ;  /* 0x0000000b04057899 */ /* 0x000fe4000800063f */
[----:B------:R-:W-:Y:S01]  /*0210*/  USHF.L.U32 UR4, UR4, 0x1, URZ ;  /* 0x0000000104047899 */ /* 0x000fe2000800063f */
[----:B------:R-:W0:Y:S11]  /*0220*/  FENCE.VIEW.ASYNC.S ;  /* 0x00000000000073c6 */ /* 0x000e360000000000 */
[----:B0-----:R0:W1:Y:S01]  /*0230*/  SYNCS.EXCH.64 URZ, [UR8], UR4 ;  /* 0x00000004083f75b2 */ /* 0x0010620008000100 */
[----:B------:R0:W2:Y:S01]  /*0240*/  SYNCS.EXCH.64 URZ, [UR8+0x10], UR6 ;  /* 0x00001006083f75b2 */ /* 0x0000a20008000100 */
[----:B------:R0:W3:Y:S01]  /*0250*/  SYNCS.EXCH.64 URZ, [UR8+0x8], UR4 ;  /* 0x00000804083f75b2 */ /* 0x0000e20008000100 */
[----:B------:R0:W4:Y:S01]  /*0260*/  SYNCS.EXCH.64 URZ, [UR8+0x18], UR6 ;  /* 0x00001806083f75b2 */ /* 0x0001220008000100 */
[----:B------:R-:W-:Y:S01]  /*0270*/  NOP ;  /* 0x0000000000007918 */ /* 0x000fe20000000000 */
.L_x_2:
[----:B------:R-:W5:Y:S01]  /*0280*/  SHFL.IDX PT, R0, R0, RZ, 0x1f ;  /* 0x00001fff00007589 */ /* 0x000f6200000e0000 */
[----:B------:R-:W1:Y:S01]  /*0290*/  LDC R2, c[0x0][0x65c] ;  /* 0x00019700ff027b82 */ /* 0x000e620000000800 */
[----:B------:R-:W-:Y:S02]  /*02a0*/  ELECT P0, URZ, PT ;  /* 0x00000000003f782f */ /* 0x000fe40003800000 */
[----:B------:R-:W-:Y:S01]  /*02b0*/  LOP3.LUT R6, R6, 0xfffff7ff, RZ, 0xc0, !PT ;  /* 0xfffff7ff06067812 */ /* 0x000fe200078ec0ff */
[----:B------:R-:W2:Y:S01]  /*02c0*/  S2R R3, SR_CTAID.Y ;  /* 0x0000000000037919 */ /* 0x000ea20000002600 */
[----:B0-----:R-:W-:Y:S01]  /*02d0*/  UMOV UR4, 0x20 ;  /* 0x0000002000047882 */ /* 0x001fe20000000000 */
[----:B------:R-:W-:Y:S01]  /*02e0*/  ISETP.NE.AND P2, PT, R8, RZ, PT ;  /* 0x000000ff0800720c */ /* 0x000fe20003f45270 */
[----:B------:R-:W-:Y:S01]  /*02f0*/  NOP ;  /* 0x0000000000007918 */ /* 0x000fe20000000000 */
[----:B------:R-:W0:Y:S01]  /*0300*/  S2R R4, SR_CTAID.X ;  /* 0x0000000000047919 */ /* 0x000e220000002500 */
[----:B------:R-:W-:Y:S01]  /*0310*/  NOP ;  /* 0x0000000000007918 */ /* 0x000fe20000000000 */
[----:B-----5:R-:W-:-:S02]  /*0320*/  ISETP.NE.OR P0, PT, R0, RZ, !P0 ;  /* 0x000000ff0000720c */ /* 0x020fc40004705670 */
[----:B-1----:R-:W-:-:S11]  /*0330*/  ISETP.NE.AND P3, PT, R2, 0x1, PT ;  /* 0x000000010200780c */ /* 0x002fd60003f65270 */
[----:B------:R-:W-:Y:S01]  /*0340*/  VOTEU.ALL UP0, P0 ;  /* 0x00000000003f7886 */ /* 0x000fe20000000000 */
[----:B------:R-:W-:Y:S01]  /*0350*/  VOTEU.ALL UP1, P0 ;  /* 0x00000000003f7886 */ /* 0x000fe20000020000 */
[----:B------:R-:W-:Y:S01]  /*0360*/  @P3 LOP3.LUT R6, R6, 0x800, RZ, 0xfc, !PT ;  /* 0x0000080006063812 */ /* 0x000fe200078efcff */
[----:B------:R-:W0:Y:S01]  /*0370*/  @P3 LDC R17, c[0x0][0x10] ;  /* 0x00000400ff113b82 */ /* 0x000e220000000800 */
[----:B------:R-:W-:Y:S01]  /*0380*/  SHF.R.S32.HI R6, RZ, 0x1f, R5 ;  /* 0x0000001fff067819 */ /* 0x000fe20000011405 */
[----:B------:R-:W-:Y:S01]  /*0390*/  @!UP0 UMOV UR6, 0x400 ;  /* 0x0000040000068882 */ /* 0x000fe20000000000 */
[----:B------:R-:W-:-:S04]  /*03a0*/  @!UP0 UIADD3 UR4, -UR4, 0x100000, URZ ;  /* 0x0010000004048890 */ /* 0x000fc8000fffe13f */
[----:B------:R-:W-:Y:S02]  /*03b0*/  @!UP0 USHF.L.U32 UR5, UR4, 0xb, URZ ;  /* 0x0000000b04058899 */ /* 0x000fe4000800063f */
[----:B------:R-:W-:Y:S01]  /*03c0*/  @!UP0 USHF.L.U32 UR4, UR4, 0x1, URZ ;  /* 0x0000000104048899 */ /* 0x000fe2000800063f */
[----:B------:R-:W-:Y:S01]  /*03d0*/  @P3 IMAD.MOV.U32 R7, RZ, RZ, RZ ;  /* 0x000000ffff073224 */ /* 0x000fe200078e00ff */
[----:B------:R-:W-:Y:S01]  /*03e0*/  LEA.HI R6, R6, R5, RZ, 0x2 ;  /* 0x0000000506067211 */ /* 0x000fe200078f10ff */
[----:B------:R-:W-:Y:S01]  /*03f0*/  @P3 IMAD.MOV.U32 R11, RZ, RZ, RZ ;  /* 0x000000ffff0b3224 */ /* 0x000fe200078e00ff */
[----:B------:R-:W1:Y:S02]  /*0400*/  @!UP0 S2UR UR7, SR_CgaCtaId ;  /* 0x00000000000789c3 */ /* 0x000e640000008800 */
[----:B------:R-:W-:Y:S01]  /*0410*/  LOP3.LUT R0, R6, 0xfffffffc, RZ, 0xc0, !PT ;  /* 0xfffffffc06007812 */ /* 0x000fe200078ec0ff */
[----:B--2---:R-:W-:-:S04]  /*0420*/  @P3 IMAD.MOV.U32 R6, RZ, RZ, R3 ;  /* 0x000000ffff063224 */ /* 0x004fc800078e0003 */
[----:B------:R-:W-:Y:S01]  /*0430*/  IMAD.IADD R0, R5, 0x1, -R0 ;  /* 0x0000000105007824 */ /* 0x000fe200078e0a00 */
[----:B------:R-:W2:Y:S01]  /*0440*/  @!P3 LDC R9, c[0x0][0xc] ;  /* 0x00000300ff09bb82 */ /* 0x000ea20000000800 */
[----:B------:R-:W-:Y:S02]  /*0450*/  IMAD.MOV.U32 R5, RZ, RZ, RZ ;  /* 0x000000ffff057224 */ /* 0x000fe400078e00ff */
[----:B0-----:R-:W-:-:S04]  /*0460*/  @P3 IMAD.WIDE.U32 R16, R4, R17, R6 ;  /* 0x0000001104103225 */ /* 0x001fc800078e0006 */
[----:B------:R-:W-:Y:S01]  /*0470*/  @P3 IMAD.IADD R17, R17, 0x1, R11 ;  /* 0x0000000111113824 */ /* 0x000fe200078e020b */
[----:B-1----:R-:W-:Y:S01]  /*0480*/  @!UP0 ULEA UR6, UR7, UR6, 0x18 ;  /* 0x0000000607068291 */ /* 0x002fe2000f8ec03f */
[----:B------:R-:W-:Y:S01]  /*0490*/  VOTEU.ALL UP0, P0 ;  /* 0x00000000003f7886 */ /* 0x000fe20000000000 */
[----:B------:R-:W-:-:S04]  /*04a0*/  ISETP.NE.AND P0, PT, R0, 0x3, PT ;  /* 0x000000030000780c */ /* 0x000fc80003f05270 */
[----:B------:R-:W-:Y:S01]  /*04b0*/  ISETP.EQ.OR P0, PT, R0, RZ, !P0 ;  /* 0x000000ff0000720c */ /* 0x000fe20004702670 */
[----:B--2---:R-:W-:-:S03]  /*04c0*/  @!P3 IMAD.WIDE.U32 R6, R9, R3, R4 ;  /* 0x000000030906b225 */ /* 0x004fc600078e0004 */
[C---:B------:R-:W-:Y:S01]  /*04d0*/  ISETP.EQ.AND P0, PT, R8.reuse, RZ, P0 ;  /* 0x000000ff0800720c */ /* 0x040fe20000702270 */
[----:B------:R-:W-:Y:S01]  /*04e0*/  VIADD R8, R8, 0xffffffff ;  /* 0xffffffff08087836 */ /* 0x000fe20000000000 */
[----:B------:R-:W0:Y:S02]  /*04f0*/  FENCE.VIEW.ASYNC.S ;  /* 0x00000000000073c6 */ /* 0x000e240000000000 */
[----:B0-----:R0:W3:Y:S01]  /*0500*/  @!UP0 SYNCS.EXCH.64 URZ, [UR6+0x30], UR4 ;  /* 0x00003004063f85b2 */ /* 0x0010e20008000100 */
[----:B------:R-:W-:Y:S01]  /*0510*/  @!P3 MOV R16, R6 ;  /* 0x000000060010b202 */ /* 0x000fe20000000f00 */
[----:B------:R-:W-:Y:S01]  /*0520*/  @!P3 IMAD.MOV.U32 R17, RZ, RZ, R7 ;  /* 0x000000ffff11b224 */ /* 0x000fe200078e0007 */
[----:B------:R-:W-:Y:S02]  /*0530*/  SEL R19, RZ, 0x1, !P0 ;  /* 0x00000001ff137807 */ /* 0x000fe40004000000 */
[----:B------:R-:W-:-:S04]  /*0540*/  ISETP.GE.U32.AND P1, PT, R8, 0x2, PT ;  /* 0x000000020800780c */ /* 0x000fc80003f26070 */
[----:B------:R-:W-:Y:S01]  /*0550*/  SEL R19, R19, 0x2, P1 ;  /* 0x0000000213137807 */ /* 0x000fe20000800000 */
[----:B------:R0:W3:Y:S01]  /*0560*/  @!UP1 SYNCS.EXCH.64 URZ, [UR6+0x38], UR4 ;  /* 0x00003804063f95b2 */ /* 0x0000e20008000100 */
[----:B------:R-:W-:Y:S01]  /*0570*/  NOP ;  /* 0x0000000000007918 */ /* 0x000fe20000000000 */
[----:B---34-:R-:W-:Y:S06]  /*0580*/  BAR.SYNC.DEFER_BLOCKING 0x0 ;  /* 0x0000000000007b1d */ /* 0x018fec0000010000 */
[----:B------:R-:W-:Y:S05]  /*0590*/  @!P2 BRA `(.L_x_3) ;  /* 0x0000005c0060a947 */ /* 0x000fea0003800000 */
[----:B------:R-:W-:-:S13]  /*05a0*/  ISETP.GT.U32.AND P0, PT, R8, 0x1, PT ;  /* 0x000000010800780c */ /* 0x000fda0003f04070 */
[----:B0-----:R-:W-:Y:S05]  /*05b0*/  @P0 EXIT ;  /* 0x000000000000094d */ /* 0x001fea0003800000 */
[----:B------:R-:W-:Y:S01]  /*05c0*/  ULDC.64 UR4, c[0x0][0x650] ;  /* 0x0001940000047ab9 */ /* 0x000fe20000000a00 */
[----:B------:R-:W-:Y:S01]  /*05d0*/  PRMT R0, RZ, 0x7610, R0 ;  /* 0x00007610ff007816 */ /* 0x000fe20000000000 */
[----:B------:R-:W-:Y:S01]  /*05e0*/  IMAD.MOV.U32 R92, RZ, RZ, -0x1 ;  /* 0xffffffffff5c7424 */ /* 0x000fe200078e00ff */
[----:B------:R-:W-:Y:S01]  /*05f0*/  ISETP.GE.U32.AND P0, PT, R16, UR4, PT ;  /* 0x0000000410007c0c */ /* 0x000fe2000bf06070 */
[----:B------:R-:W-:Y:S02]  /*0600*/  IMAD.MOV.U32 R90, RZ, RZ, -0x1 ;  /* 0xffffffffff5a7424 */ /* 0x000fe400078e00ff */
[----:B------:R-:W-:Y:S01]  /*0610*/  IMAD.MOV.U32 R23, RZ, RZ, -0x1 ;  /* 0xffffffffff177424 */ /* 0x000fe200078e00ff */
[----:B------:R-:W-:-:S13]  /*0620*/  ISETP.GE.U32.AND.EX P0, PT, R17, UR5, PT, P0 ;  /* 0x0000000511007c0c */ /* 0x000fda000bf06100 */
[----:B------:R-:W-:Y:S05]  /*0630*/  @P0 BRA `(.L_x_4) ;  /* 0x0000000400540947 */ /* 0x000fea0003800000 */
[----:B------:R-:W0:Y:S01]  /*0640*/  LDC.64 R14, c[0x0][0x628] ;  /* 0x00018a00ff0e7b82 */ /* 0x000e220000000a00 */
[----:B------:R-:W-:Y:S02]  /*0650*/  IMAD.MOV.U32 R6, RZ, RZ, R16 ;  /* 0x000000ffff067224 */ /* 0x000fe400078e0010 */
[----:B------:R-:W-:-:S05]  /*0660*/  IMAD.MOV.U32 R7, RZ, RZ, R17 ;  /* 0x000000ffff077224 */ /* 0x000fca00078e0011 */
[----:B------:R-:W1:Y:S08]  /*0670*/  LDC R0, c[0x0][0x630] ;  /* 0x00018c00ff007b82 */ /* 0x000e700000000800 */
[----:B------:R-:W2:Y:S01]  /*0680*/  LDC.64 R20, c[0x0][0x620] ;  /* 0x00018800ff147b82 */ /* 0x000ea20000000a00 */
[----:B0-----:R-:W-:-:S04]  /*0690*/  ISETP.NE.U32.AND P0, PT, R14, RZ, PT ;  /* 0x000000ff0e00720c */ /* 0x001fc80003f05070 */
[----:B------:R-:W-:-:S13]  /*06a0*/  ISETP.NE.AND.EX P0, PT, R15, RZ, PT, P0 ;  /* 0x000000ff0f00720c */ /* 0x000fda0003f05300 */
[----:B-12---:R-:W-:Y:S05]  /*06b0*/  @!P0 BRA `(.L_x_5) ;  /* 0x0000000000288947 */ /* 0x006fea0003800000 */
[----:B------:R-:W0:Y:S02]  /*06c0*/  LDC R11, c[0x0][0x634] ;  /* 0x00018d00ff0b7b82 */ /* 0x000e240000000800 */
[----:B0-----:R-:W-:-:S05]  /*06d0*/  IADD3 R11, P0, R16, R11, RZ ;  /* 0x0000000b100b7210 */ /* 0x001fca0007f1e0ff */
[----:B------:R-:W-:-:S04]  /*06e0*/  IMAD.X R13, RZ, RZ, R17, P0 ;  /* 0x000000ffff0d7224 */ /* 0x000fc800000e0611 */
[----:B------:R-:W-:-:S04]  /*06f0*/  IMAD.WIDE.U32 R6, R13, R14, RZ ;  /* 0x0000000e0d067225 */ /* 0x000fc800078e00ff */
[----:B------:R-:W-:-:S04]  /*0700*/  IMAD.WIDE.U32 R8, P0, R11, R15, R6 ;  /* 0x0000000f0b087225 */ /* 0x000fc80007800006 */
[----:B------:R-:W-:Y:S01]  /*0710*/  IMAD.WIDE.U32 R6, R11, R14, RZ ;  /* 0x0000000e0b067225 */ /* 0x000fe200078e00ff */
[----:B------:R-:W-:-:S03]  /*0720*/  IADD3.X R11, RZ, RZ, RZ, P0, !PT ;  /* 0x000000ffff0b7210 */ /* 0x000fc600007fe4ff */
[----:B------:R-:W-:Y:S01]  /*0730*/  IMAD.MOV.U32 R10, RZ, RZ, R9 ;  /* 0x000000ffff0a7224 */ /* 0x000fe200078e0009 */
[----:B------:R-:W-:-:S05]  /*0740*/  IADD3 RZ, P0, R7, R8, RZ ;  /* 0x0000000807ff7210 */ /* 0x000fca0007f1e0ff */
[----:B------:R-:W-:-:S08]  /*0750*/  IMAD.WIDE.U32.X R6, R13, R15, R10, P0 ;  /* 0x0000000f0d067225 */ /* 0x000fd000000e040a */
.L_x_5:
[-CC-:B------:R-:W-:Y:S01]  /*0760*/  SHF.R.U64 R23, R6, R0.reuse, R7.reuse ;  /* 0x0000000006177219 */ /* 0x180fe20000001207 */
[----:B------:R-:W0:Y:S01]  /*0770*/  LDC R10, c[0x0][0x618] ;  /* 0x00018600ff0a7b82 */ /* 0x000e220000000800 */
[----:B------:R-:W-:Y:S01]  /*0780*/  SHF.R.U32.HI R5, RZ, R0, R7 ;  /* 0x00000000ff057219 */ /* 0x000fe20000011607 */
[----:B------:R-:W-:Y:S01]  /*0790*/  ULDC UR4, c[0x0][0x150] ;  /* 0x0000540000047ab9 */ /* 0x000fe20000000800 */
[----:B------:R-:W-:Y:S02]  /*07a0*/  IADD3 R9, P0, RZ, -R23, RZ ;  /* 0x80000017ff097210 */ /* 0x000fe40007f1e0ff */
[----:B------:R-:W-:-:S03]  /*07b0*/  I2FP.F32.U32 R0, R4 ;  /* 0x0000000400007245 */ /* 0x000fc60000201000 */
[----:B------:R-:W1:Y:S01]  /*07c0*/  LDC.64 R28, c[0x0][0x640] ;  /* 0x00019000ff1c7b82 */ /* 0x000e620000000a00 */
[----:B------:R-:W-:Y:S02]  /*07d0*/  IMAD.X R11, RZ, RZ, ~R5, P0 ;  /* 0x000000ffff0b7224 */ /* 0x000fe400000e0e05 */
[----:B------:R-:W-:Y:S01]  /*07e0*/  FMUL R0, R0, UR4 ;  /* 0x0000000400007c20 */ /* 0x000fe20008400000 */
[----:B------:R-:W-:Y:S01]  /*07f0*/  IMAD.WIDE.U32 R6, R9, R20, R16 ;  /* 0x0000001409067225 */ /* 0x000fe200078e0010 */
[----:B------:R-:W-:-:S03]  /*0800*/  ULDC UR4, c[0x0][0x154] ;  /* 0x0000550000047ab9 */ /* 0x000fc60000000800 */
[----:B------:R-:W-:Y:S01]  /*0810*/  IMAD R8, R11, R20, RZ ;  /* 0x000000140b087224 */ /* 0x000fe200078e02ff */
[----:B------:R-:W2:Y:S01]  /*0820*/  LDC R5, c[0x0][0x144] ;  /* 0x00005100ff057b82 */ /* 0x000ea20000000800 */
[----:B------:R-:W3:Y:S02]  /*0830*/  F2I.U32.TRUNC.NTZ R0, R0 ;  /* 0x0000000000007305 */ /* 0x000ee4000020f000 */
[----:B------:R-:W-:-:S04]  /*0840*/  IMAD R9, R9, R21, R8 ;  /* 0x0000001509097224 */ /* 0x000fc800078e0208 */
[----:B------:R-:W-:Y:S01]  /*0850*/  IMAD.IADD R7, R7, 0x1, R9 ;  /* 0x0000000107077824 */ /* 0x000fe200078e0209 */
[----:B------:R-:W4:Y:S01]  /*0860*/  LDC R12, c[0x0][0x608] ;  /* 0x00018200ff0c7b82 */ /* 0x000f220000000800 */
[----:B------:R-:W-:-:S03]  /*0870*/  IMAD.MOV.U32 R9, RZ, RZ, -0x1 ;  /* 0xffffffffff097424 */ /* 0x000fc600078e00ff */
[-CC-:B0-----:R-:W-:Y:S02]  /*0880*/  SHF.R.U64 R20, R6, R10.reuse, R7.reuse ;  /* 0x0000000a06147219 */ /* 0x181fe40000001207 */
[----:B------:R-:W-:Y:S02]  /*0890*/  I2FP.F32.U32 R6, R3 ;  /* 0x0000000300067245 */ /* 0x000fe40000201000 */
[----:B------:R-:W0:Y:S01]  /*08a0*/  LDC R26, c[0x0][0x658] ;  /* 0x00019600ff1a7b82 */ /* 0x000e220000000800 */
[----:B-1----:R-:W-:Y:S01]  /*08b0*/  ISETP.NE.U32.AND P0, PT, R28, RZ, PT ;  /* 0x000000ff1c00720c */ /* 0x002fe20003f05070 */
[----:B---3--:R-:W-:Y:S01]  /*08c0*/  IMAD.MOV R8, RZ, RZ, -R0 ;  /* 0x000000ffff087224 */ /* 0x008fe200078e0a00 */
[----:B------:R-:W-:Y:S01]  /*08d0*/  SHF.R.U32.HI R7, RZ, R10, R7 ;  /* 0x0000000aff077219 */ /* 0x000fe20000011607 */
[----:B------:R-:W-:Y:S01]  /*08e0*/  FMUL R6, R6, UR4 ;  /* 0x0000000406067c20 */ /* 0x000fe20008400000 */
[----:B------:R-:W-:-:S03]  /*08f0*/  ISETP.NE.AND.EX P0, PT, R29, RZ, PT, P0 ;  /* 0x000000ff1d00720c */ /* 0x000fc60003f05300 */
[----:B------:R-:W1:Y:S01]  /*0900*/  LDC R14, c[0x0][0x148] ;  /* 0x00005200ff0e7b82 */ /* 0x000e620000000800 */
[----:B--2---:R-:W-:-:S07]  /*0910*/  IMAD R0, R5, R8, R4 ;  /* 0x0000000805007224 */ /* 0x004fce00078e0204 */
[----:B------:R-:W2:Y:S01]  /*0920*/  LDC R24, c[0x0][0x600] ;  /* 0x00018000ff187b82 */ /* 0x000ea20000000800 */
[-CC-:B----4-:R-:W-:Y:S02]  /*0930*/  SHF.R.U64 R30, R20, R12.reuse, R7.reuse ;  /* 0x0000000c141e7219 */ /* 0x190fe40000001207 */
[----:B------:R-:W-:Y:S01]  /*0940*/  SHF.R.U32.HI R5, RZ, R12, R7 ;  /* 0x0000000cff057219 */ /* 0x000fe20000011607 */
[----:B------:R-:W-:Y:S01]  /*0950*/  IMAD.MOV.U32 R7, RZ, RZ, 0x1 ;  /* 0x00000001ff077424 */ /* 0x000fe200078e00ff */
[----:B------:R3:W4:Y:S03]  /*0960*/  F2I.U32.TRUNC.NTZ R12, R6 ;  /* 0x00000006000c7305 */ /* 0x000726000020f000 */
[----:B------:R-:W1:Y:S01]  /*0970*/  LDC R15, c[0x0][0x648] ;  /* 0x00019200ff0f7b82 */ /* 0x000e620000000800 */
[-C--:B0-----:R-:W-:Y:S02]  /*0980*/  SHF.L.U32 R4, R9, R26.reuse, RZ ;  /* 0x0000001a09047219 */ /* 0x081fe400000006ff */
[----:B------:R-:W-:-:S02]  /*0990*/  SHF.R.U64 R32, R30, R26, R5 ;  /* 0x0000001a1e207219 */ /* 0x000fc40000001205 */
[----:B------:R-:W-:Y:S02]  /*09a0*/  LOP3.LUT R11, RZ, R4, RZ, 0x33, !PT ;  /* 0x00000004ff0b7212 */ /* 0x000fe400078e33ff */
[-C--:B------:R-:W-:Y:S01]  /*09b0*/  SHF.R.U32.HI R5, RZ, R26.reuse, R5 ;  /* 0x0000001aff057219 */ /* 0x080fe20000011605 */
[----:B------:R-:W0:Y:S01]  /*09c0*/  LDC R21, c[0x0][0x638] ;  /* 0x00018e00ff157b82 */ /* 0x000e220000000800 */
[----:B------:R-:W-:Y:S01]  /*09d0*/  SHF.L.U32 R10, R7, R26, RZ ;  /* 0x0000001a070a7219 */ /* 0x000fe200000006ff */
[----:B------:R-:W-:-:S06]  /*09e0*/  IMAD.MOV.U32 R4, RZ, RZ, R32 ;  /* 0x000000ffff047224 */ /* 0x000fcc00078e0020 */
[----:B------:R-:W0:Y:S01]  /*09f0*/  LDC R92, c[0x0][0x610] ;  /* 0x00018400ff5c7b82 */ /* 0x000e220000000800 */
[----:B---34-:R-:W-:Y:S05]  /*0a00*/  @!P0 BRA `(.L_x_6) ;  /* 0x0000000000288947 */ /* 0x018fea0003800000 */
[----:B------:R-:W3:Y:S02]  /*0a10*/  LDC R9, c[0x0][0x64c] ;  /* 0x00019300ff097b82 */ /* 0x000ee40000000800 */
[----:B---3--:R-:W-:-:S04]  /*0a20*/  IADD3 R9, P0, R32, R9, RZ ;  /* 0x0000000920097210 */ /* 0x008fc80007f1e0ff */
[----:B------:R-:W-:-:S05]  /*0a30*/  IADD3.X R13, RZ, R5, RZ, P0, !PT ;  /* 0x00000005ff0d7210 */ /* 0x000fca00007fe4ff */
[----:B------:R-:W-:-:S04]  /*0a40*/  IMAD.WIDE.U32 R4, R13, R28, RZ ;  /* 0x0000001c0d047225 */ /* 0x000fc800078e00ff */
[----:B------:R-:W-:-:S04]  /*0a50*/  IMAD.WIDE.U32 R6, P0, R9, R29, R4 ;  /* 0x0000001d09067225 */ /* 0x000fc80007800004 */
[----:B------:R-:W-:-:S04]  /*0a60*/  IMAD.WIDE.U32 R4, R9, R28, RZ ;  /* 0x0000001c09047225 */ /* 0x000fc800078e00ff */
[----:B------:R-:W-:Y:S01]  /*0a70*/  IMAD.X R9, RZ, RZ, RZ, P0 ;  /* 0x000000ffff097224 */ /* 0x000fe200000e06ff */
[----:B------:R-:W-:Y:S01]  /*0a80*/  IADD3 RZ, P0, R5, R6, RZ ;  /* 0x0000000605ff7210 */ /* 0x000fe20007f1e0ff */
[----:B------:R-:W-:-:S04]  /*0a90*/  IMAD.MOV.U32 R8, RZ, RZ, R7 ;  /* 0x000000ffff087224 */ /* 0x000fc800078e0007 */
[----:B------:R-:W-:-:S08]  /*0aa0*/  IMAD.WIDE.U32.X R4, R13, R29, R8, P0 ;  /* 0x0000001d0d047225 */ /* 0x000fd000000e0408 */
.L_x_6:
[----:B-1----:R-:W-:Y:S01]  /*0ab0*/  SHF.R.U64 R4, R4, R15, R5 ;  /* 0x0000000f04047219 */ /* 0x002fe20000001205 */
[----:B--2---:R-:W-:Y:S01]  /*0ac0*/  VIADD R5, R24, 0xffffffff ;  /* 0xffffffff18057836 */ /* 0x004fe20000000000 */
[----:B------:R-:W-:Y:S01]  /*0ad0*/  LOP3.LUT R11, R30, R11, RZ, 0xc0, !PT ;  /* 0x0000000b1e0b7212 */ /* 0x000fe200078ec0ff */
[----:B------:R-:W-:Y:S02]  /*0ae0*/  IMAD.MOV R12, RZ, RZ, -R12 ;  /* 0x000000ffff0c7224 */ /* 0x000fe400078e0a0c */
[----:B------:R-:W-:Y:S01]  /*0af0*/  IMAD.MOV R6, RZ, RZ, -R4 ;  /* 0x000000ffff067224 */ /* 0x000fe200078e0a04 */
[----:B------:R-:W-:Y:S01]  /*0b00*/  LOP3.LUT R5, R20, R5, RZ, 0xc0, !PT ;  /* 0x0000000514057212 */ /* 0x000fe200078ec0ff */
[----:B------:R-:W-:Y:S02]  /*0b10*/  @P3 IMAD R0, R14, R12, R3 ;  /* 0x0000000c0e003224 */ /* 0x000fe400078e0203 */
[----:B------:R-:W-:Y:S02]  /*0b20*/  IMAD R11, R10, R4, R11 ;  /* 0x000000040a0b7224 */ /* 0x000fe400078e020b */
[----:B0-----:R-:W-:-:S02]  /*0b30*/  IMAD R3, R6, R21, R32 ;  /* 0x0000001506037224 */ /* 0x001fc400078e0220 */
[----:B------:R-:W-:Y:S02]  /*0b40*/  IMAD R92, R11, R92, R0 ;  /* 0x0000005c0b5c7224 */ /* 0x000fe400078e0200 */
[----:B------:R-:W-:Y:S02]  /*0b50*/  IMAD R3, R3, R24, R5 ;  /* 0x0000001803037224 */ /* 0x000fe400078e0205 */
[----:B------:R-:W-:-:S03]  /*0b60*/  IMAD.MOV.U32 R0, RZ, RZ, 0x1 ;  /* 0x00000001ff007424 */ /* 0x000fc600078e00ff */
[----:B------:R-:W-:Y:S02]  /*0b70*/  SEL R90, R3, R92, !P3 ;  /* 0x0000005c035a7207 */ /* 0x000fe40005800000 */
[----:B------:R-:W-:-:S07]  /*0b80*/  SEL R92, R92, R3, !P3 ;  /* 0x000000035c5c7207 */ /* 0x000fce0005800000 */
.L_x_4:
[----:B------:R-:W-:-:S08]  /*0b90*/  NOP ;  /* 0x0000000000007918 */ /* 0x000fd00000000000 */
[----:B------:R-:W0:Y:S02]  /*0ba0*/  USETMAXREG.TRY_ALLOC.CTAPOOL UP0, 0xe8 ;  /* 0x000000e8000079c8 */ /* 0x000e240008000600 */
[----:B0-----:R-:W-:-:S13]  /*0bb0*/  PLOP3.LUT P0, PT, PT, PT, UP0, 0x80, 0x0 ;  /* 0x000000000000781c */ /* 0x001fda0003f0f008 */
[----:B------:R-:W-:Y:S05]  /*0bc0*/  @!P0 BRA `(.L_x_4) ;  /* 0xfffffffc00f08947 */ /* 0x000fea000383ffff */
[----:B------:R-:W-:Y:S01]  /*0bd0*/  ULDC.64 UR4, c[0x0][0x598] ;  /* 0x0001660000047ab9 */ /* 0x000fe20000000a00 */
[----:B------:R-:W-:Y:S01]  /*0be0*/  ULDC.64 UR36, c[0x0][0x208] ;  /* 0x0000820000247ab9 */ /* 0x000fe20000000a00 */
[----:B------:R-:W-:-:S04]  /*0bf0*/  ISETP.NE.U32.AND P0, PT, RZ, UR4, PT ;  /* 0x00000004ff007c0c */ /* 0x000fc8000bf05070 */
[----:B------:R-:W-:-:S13]  /*0c00*/  ISETP.NE.AND.EX P0, PT, RZ, UR5, PT, P0 ;  /* 0x00000005ff007c0c */ /* 0x000fda000bf05300 */
[----:B------:R-:W-:Y:S05]  /*0c10*/  @!P0 BRA `(.L_x_7) ;  /* 0x00000000001c8947 */ /* 0x000fea0003800000 */
[----:B------:R-:W0:Y:S02]  /*0c20*/  LDC.64 R4, c[0x0][0x598] ;  /* 0x00016600ff047b82 */ /* 0x000e240000000a00 */
[----:B0-----:R-:W2:Y:S02]  /*0c30*/  LDG.E.64 R4, desc[UR36][R4.64] ;  /* 0x0000002404047981 */ /* 0x001ea4000c1e1b00 */
[----:B--2---:R-:W-:-:S04]  /*0c40*/  ISETP.NE.U32.AND P0, PT, R4, RZ, PT ;  /* 0x000000ff0400720c */ /* 0x004fc80003f05070 */
[----:B------:R-:W-:-:S13]  /*0c50*/  ISETP.NE.AND.EX P0, PT, R5, RZ, PT, P0 ;  /* 0x000000ff0500720c */ /* 0x000fda0003f05300 */
[----:B------:R-:W-:Y:S05]  /*0c60*/  @!P0 BRA `(.L_x_7) ;  /* 0x0000000000088947 */ /* 0x000fea0003800000 */
[----:B------:R0:W5:Y:S01]  /*0c70*/  LD.E R88, desc[UR36][R4.64] ;  /* 0x0000002404587980 */ /* 0x000162000c101900 */
[----:B------:R-:W-:Y:S05]  /*0c80*/  BRA `(.L_x_8) ;  /* 0x0000000000247947 */ /* 0x000fea0003800000 */
.L_x_7:
[----:B------:R-:W-:Y:S02]  /*0c90*/  ULDC.64 UR4, c[0x0][0x588] ;  /* 0x0001620000047ab9 */ /* 0x000fe40000000a00 */
[----:B------:R-:W-:-:S04]  /*0ca0*/  ISETP.NE.U32.AND P0, PT, RZ, UR4, PT ;  /* 0x00000004ff007c0c */ /* 0x000fc8000bf05070 */
[----:B------:R-:W-:-:S13]  /*0cb0*/  ISETP.NE.AND.EX P0, PT, RZ, UR5, PT, P0 ;  /* 0x00000005ff007c0c */ /* 0x000fda000bf05300 */
[----:B------:R-:W-:Y:S05]  /*0cc0*/  @!P0 BRA `(.L_x_9) ;  /* 0x00000000000c8947 */ /* 0x000fea0003800000 */
[----:B------:R-:W0:Y:S02]  /*0cd0*/  LDC.64 R88, c[0x0][0x588] ;  /* 0x00016200ff587b82 */ /* 0x000e240000000a00 */
[----:B0-----:R1:W5:Y:S01]  /*0ce0*/  LDG.E R88, desc[UR36][R88.64] ;  /* 0x0000002458587981 */ /* 0x001362000c1e1900 */
[----:B------:R-:W-:Y:S05]  /*0cf0*/  BRA `(.L_x_8) ;  /* 0x0000000000087947 */ /* 0x000fea0003800000 */
.L_x_9:
[----:B------:R-:W-:Y:S02]  /*0d00*/  ULDC UR4, c[0x0][0x580] ;  /* 0x0001600000047ab9 */ /* 0x000fe40000000800 */
[----:B------:R-:W-:-:S07]  /*0d10*/  IMAD.U32 R88, RZ, RZ, UR4 ;  /* 0x00000004ff587e24 */ /* 0x000fce000f8e00ff */
.L_x_8:
[----:B------:R-:W-:Y:S02]  /*0d20*/  ULDC.64 UR4, c[0x0][0x5a0] ;  /* 0x0001680000047ab9 */ /* 0x000fe40000000a00 */
[----:B------:R-:W-:-:S04]  /*0d30*/  ISETP.NE.U32.AND P0, PT, RZ, UR4, PT ;  /* 0x00000004ff007c0c */ /* 0x000fc8000bf05070 */
[----:B------:R-:W-:-:S13]  /*0d40*/  ISETP.NE.AND.EX P0, PT, RZ, UR5, PT, P0 ;  /* 0x00000005ff007c0c */ /* 0x000fda000bf05300 */
[----:B------:R-:W-:Y:S05]  /*0d50*/  @!P0 BRA `(.L_x_10) ;  /* 0x00000000001c8947 */ /* 0x000fea0003800000 */
[----:B0-----:R-:W0:Y:S02]  /*0d60*/  LDC.64 R4, c[0x0][0x5a0] ;  /* 0x00016800ff047b82 */ /* 0x001e240000000a00 */
[----:B0-----:R-:W2:Y:S02]  /*0d70*/  LDG.E.64 R4, desc[UR36][R4.64] ;  /* 0x0000002404047981 */ /* 0x001ea4000c1e1b00 */
[----:B--2---:R-:W-:-:S04]  /*0d80*/  ISETP.NE.U32.AND P0, PT, R4, RZ, PT ;  /* 0x000000ff0400720c */ /* 0x004fc80003f05070 */
[----:B------:R-:W-:-:S13]  /*0d90*/  ISETP.NE.AND.EX P0, PT, R5, RZ, PT, P0 ;  /* 0x000000ff0500720c */ /* 0x000fda0003f05300 */
[----:B------:R-:W-:Y:S05]  /*0da0*/  @!P0 BRA `(.L_x_10) ;  /* 0x0000000000088947 */ /* 0x000fea0003800000 */
[----:B-1----:R0:W5:Y:S01]  /*0db0*/  LD.E R89, desc[UR36][R4.64] ;  /* 0x0000002404597980 */ /* 0x002162000c101900 */
[----:B------:R-:W-:Y:S05]  /*0dc0*/  BRA `(.L_x_11) ;  /* 0x0000000000247947 */ /* 0x000fea0003800000 */
.L_x_10:
[----:B------:R-:W-:Y:S02]  /*0dd0*/  ULDC.64 UR4, c[0x0][0x590] ;  /* 0x0001640000047ab9 */ /* 0x000fe40000000a00 */
[----:B------:R-:W-:-:S04]  /*0de0*/  ISETP.NE.U32.AND P0, PT, RZ, UR4, PT ;  /* 0x00000004ff007c0c */ /* 0x000fc8000bf05070 */
[----:B------:R-:W-:-:S13]  /*0df0*/  ISETP.NE.AND.EX P0, PT, RZ, UR5, PT, P0 ;  /* 0x00000005ff007c0c */ /* 0x000fda000bf05300 */
[----:B------:R-:W-:Y:S05]  /*0e00*/  @!P0 BRA `(.L_x_12) ;  /* 0x00000000000c8947 */ /* 0x000fea0003800000 */
[----:B0-----:R-:W1:Y:S02]  /*0e10*/  LDC.64 R4, c[0x0][0x590] ;  /* 0x00016400ff047b82 */ /* 0x001e640000000a00 */
[----:B-1----:R1:W5:Y:S01]  /*0e20*/  LDG.E R89, desc[UR36][R4.64] ;  /* 0x0000002404597981 */ /* 0x002362000c1e1900 */
[----:B------:R-:W-:Y:S05]  /*0e30*/  BRA `(.L_x_11) ;  /* 0x0000000000087947 */ /* 0x000fea0003800000 */
.L_x_12:
[----:B------:R-:W-:Y:S02]  /*0e40*/  ULDC UR4, c[0x0][0x584] ;  /* 0x0001610000047ab9 */ /* 0x000fe40000000800 */
[----:B-1----:R-:W-:-:S07]  /*0e50*/  MOV R89, UR4 ;  /* 0x0000000400597c02 */ /* 0x002fce0008000f00 */
.L_x_11:
[----:B------:R-:W-:-:S13]  /*0e60*/  LOP3.LUT P0, RZ, R0, 0xff, RZ, 0xc0, !PT ;  /* 0x000000ff00ff7812 */ /* 0x000fda000780c0ff */
[----:B------:R-:W-:Y:S05]  /*0e70*/  @!P0 EXIT ;  /* 0x000000000000894d */ /* 0x000fea0003800000 */
[----:B------:R-:W-:Y:S01]  /*0e80*/  ULDC UR4, c[0x0][0x28c] ;  /* 0x0000a30000047ab9 */ /* 0x000fe20000000800 */
[----:B------:R-:W-:Y:S01]  /*0e90*/  LOP3.LUT R104, R19, 0x1, RZ, 0xfc, !PT ;  /* 0x0000000113687812 */ /* 0x000fe200078efcff */
[----:B------:R-:W-:Y:S01]  /*0ea0*/  UIADD3 UR4, UR4, 0x1f, URZ ;  /* 0x0000001f04047890 */ /* 0x000fe2000fffe03f */
[----:B------:R-:W-:Y:S01]  /*0eb0*/  UMOV UR38, URZ ;  /* 0x0000003f00267c82 */ /* 0x000fe20008000000 */
[----:B------:R-:W-:Y:S02]  /*0ec0*/  UMOV UR39, URZ ;  /* 0x0000003f00277c82 */ /* 0x000fe40008000000 */
[----:B------:R-:W-:-:S04]  /*0ed0*/  USHF.R.S32.HI UR5, URZ, 0x1f, UR4 ;  /* 0x0000001f3f057899 */ /* 0x000fc80008011404 */
[----:B------:R-:W-:-:S04]  /*0ee0*/  ULEA.HI UR5, UR5, UR4, URZ, 0x5 ;  /* 0x0000000405057291 */ /* 0x000fc8000f8f283f */
[----:B------:R-:W-:-:S12]  /*0ef0*/  USHF.R.S32.HI UR40, URZ, 0x5, UR5 ;  /* 0x000000053f287899 */ /* 0x000fd80008011405 */
.L_x_156:
[----:B------:R-:W-:Y:S01]  /*0f00*/  LOP3.LUT R0, R18, 0x80, RZ, 0xc0, !PT ;  /* 0x0000008012007812 */ /* 0x000fe200078ec0ff */
[----:B------:R-:W2:Y:S01]  /*0f10*/  S2UR UR7, SR_CgaCtaId ;  /* 0x00000000000779c3 */ /* 0x000ea20000008800 */
[----:B------:R-:W-:Y:S02]  /*0f20*/  UMOV UR6, 0x400 ;  /* 0x0000040000067882 */ /* 0x000fe40000000000 */
[----:B------:R-:W-:-:S06]  /*0f30*/  SHF.R.U32.HI R0, RZ, 0x7, R0 ;  /* 0x00000007ff007819 */ /* 0x000fcc0000011600 */
[----:B---3--:R-:W3:Y:S01]  /*0f40*/  SHFL.IDX PT, R0, R0, RZ, 0x1f ;  /* 0x00001fff00007589 */ /* 0x008ee200000e0000 */
[----:B--2---:R-:W-:Y:S01]  /*0f50*/  ULEA UR42, UR7, UR6, 0x18 ;  /* 0x00000006072a7291 */ /* 0x004fe2000f8ec03f */
[----:B---3--:R-:W-:-:S13]  /*0f60*/  R2UR UR4, R0 ;  /* 0x00000000000472ca */ /* 0x008fda00000e0000 */
[----:B------:R-:W-:-:S04]  /*0f70*/  ULEA.HI UR5, UR4, UR4, URZ, 0x1 ;  /* 0x0000000404057291 */ /* 0x000fc8000f8f083f */
[----:B------:R-:W-:-:S04]  /*0f80*/  ULOP3.LUT UR5, UR5, 0x7fffe, URZ, 0xc0, !UPT ;  /* 0x0007fffe05057892 */ /* 0x000fc8000f8ec03f */
[----:B------:R-:W-:-:S03]  /*0f90*/  UIADD3 UR5, UR4, -UR5, URZ ;  /* 0x8000000504057290 */ /* 0x000fc6000fffe03f */
[----:B------:R-:W-:Y:S01]  /*0fa0*/  ULDC UR4, c[0x0][0x28c] ;  /* 0x0000a30000047ab9 */ /* 0x000fe20000000800 */
[----:B------:R-:W-:Y:S01]  /*0fb0*/  ULEA UR5, UR5, UR42, 0xd ;  /* 0x0000002a05057291 */ /* 0x000fe2000f8e683f */
[----:B------:R-:W-:-:S03]  /*0fc0*/  ISETP.LT.AND P0, PT, RZ, UR4, PT ;  /* 0x00000004ff007c0c */ /* 0x000fc6000bf01270 */
[----:B------:R-:W-:-:S04]  /*0fd0*/  UIADD3 UR5, UR5, 0x100, URZ ;  /* 0x0000010005057890 */ /* 0x000fc8000fffe03f */
[----:B------:R-:W-:-:S04]  /*0fe0*/  USHF.R.U32.HI UR5, URZ, 0x4, UR5 ;  /* 0x000000043f057899 */ /* 0x000fc80008011605 */
[----:B------:R-:W-:Y:S02]  /*0ff0*/  ULOP3.LUT UR41, UR5, 0x3fff, URZ, 0xc0, !UPT ;  /* 0x00003fff05297892 */ /* 0x000fe4000f8ec03f */
[----:B01--4-:R-:W-:Y:S10]  /*1000*/  @P0 BRA `(.L_x_13) ;  /* 0x0000000000400947 */ /* 0x013ff40003800000 */
[----:B------:R-:W-:Y:S01]  /*1010*/  MOV R0, 0x0 ;  /* 0x0000000000007802 */ /* 0x000fe20000000f00 */
[----:B------:R-:W-:Y:S01]  /*1020*/  ULDC.64 UR4, c[0x4][0x68] ;  /* 0x01001a0000047ab9 */ /* 0x000fe20000000a00 */
[----:B------:R-:W-:Y:S01]  /*1030*/  ULDC.64 UR6, c[0x4][0x8] ;  /* 0x0100020000067ab9 */ /* 0x000fe20000000a00 */
[----:B01----:R-:W-:Y:S01]  /*1040*/  IMAD.U32 R4, RZ, RZ, UR4 ;  /* 0x00000004ff047e24 */ /* 0x003fe2000f8e00ff */
[----:B------:R0:W1:Y:S01]  /*1050*/  LDC.64 R14, c[0x4][R0] ;  /* 0x01000000000e7b82 */ /* 0x0000620000000a00 */
[----:B------:R-:W-:Y:S01]  /*1060*/  IMAD.U32 R5, RZ, RZ, UR5 ;  /* 0x00000005ff057e24 */ /* 0x000fe2000f8e00ff */
[----:B------:R-:W-:Y:S01]  /*1070*/  ULDC.64 UR4, c[0x4][0x70] ;  /* 0x01001c0000047ab9 */ /* 0x000fe20000000a00 */
[----:B------:R-:W-:Y:S01]  /*1080*/  IMAD.U32 R10, RZ, RZ, UR6 ;  /* 0x00000006ff0a7e24 */ /* 0x000fe2000f8e00ff */
[----:B------:R-:W-:Y:S01]  /*1090*/  MOV R12, 0x1 ;  /* 0x00000001000c7802 */ /* 0x000fe20000000f00 */
[----:B------:R-:W-:Y:S02]  /*10a0*/  IMAD.U32 R6, RZ, RZ, UR4 ;  /* 0x00000004ff067e24 */ /* 0x000fe4000f8e00ff */
[----:B------:R-:W-:-:S02]  /*10b0*/  IMAD.U32 R7, RZ, RZ, UR5 ;  /* 0x00000005ff077e24 */ /* 0x000fc4000f8e00ff */
[----:B------:R-:W-:Y:S02]  /*10c0*/  IMAD.U32 R11, RZ, RZ, UR7 ;  /* 0x00000007ff0b7e24 */ /* 0x000fe4000f8e00ff */
[----:B------:R-:W-:Y:S02]  /*10d0*/  IMAD.MOV.U32 R8, RZ, RZ, 0x1e1 ;  /* 0x000001e1ff087424 */ /* 0x000fe400078e00ff */
[----:B0-----:R-:W-:-:S07]  /*10e0*/  IMAD.MOV.U32 R13, RZ, RZ, RZ ;  /* 0x000000ffff0d7224 */ /* 0x001fce00078e00ff */
[----:B------:R-:W-:-:S07]  /*10f0*/  LEPC R20, `(.L_x_13) ;  /* 0x000000001014794e */ /* 0x000fce0000000000 */
[----:B-1---5:R-:W-:Y:S05]  /*1100*/  CALL.ABS.NOINC R14 ;  /* 0x000000000e007343 */ /* 0x022fea0003c00000 */
.L_x_13:
[----:B------:R-:W-:-:S13]  /*1110*/  ISETP.NE.AND P0, PT, R104, 0x3, PT ;  /* 0x000000036800780c */ /* 0x000fda0003f05270 */
[----:B------:R-:W-:Y:S05]  /*1120*/  @!P0 BRA `(.L_x_14) ;  /* 0x0000000000048947 */ /* 0x000fea0003800000 */
[----:B------:R-:W-:Y:S01]  /*1130*/  BPT.TRAP 0x1 ;  /* 0x000000040000795c */ /* 0x000fe20000300000 */
.L_x_14:
[----:B------:R-:W-:Y:S02]  /*1140*/  IMAD.U32 R3, RZ, RZ, UR39 ;  /* 0x00000027ff037e24 */ /* 0x000fe4000f8e00ff */
[----:B------:R-:W-:-:S03]  /*1150*/  IMAD.U32 R0, RZ, RZ, UR38 ;  /* 0x00000026ff007e24 */ /* 0x000fc6000f8e00ff */
[----:B------:R-:W-:Y:S02]  /*1160*/  LEA R3, R3, UR42, 0x3 ;  /* 0x0000002a03037c11 */ /* 0x000fe4000f8e18ff */
[----:B------:R-:W-:-:S04]  /*1170*/  SHF.L.U32 R0, R0, 0x1f, RZ ;  /* 0x0000001f00007819 */ /* 0x000fc800000006ff */
[----:B------:R2:W3:Y:S01]  /*1180*/  SYNCS.PHASECHK.TRANS64.TRYWAIT P1, [R3+URZ], R0 ;  /* 0x00000000030075a7 */ /* 0x0004e2000802017f */
[----:B------:R-:W-:Y:S05]  /*1190*/  @!P0 BRA `(.L_x_15) ;  /* 0x0000000000048947 */ /* 0x000fea0003800000 */
[----:B------:R-:W-:Y:S01]  /*11a0*/  BPT.TRAP 0x1 ;  /* 0x000000040000795c */ /* 0x000fe20000300000 */
.L_x_15:
[----:B---3--:R-:W-:Y:S05]  /*11b0*/  @P1 BRA `(.L_x_16) ;  /* 0x0000000000081947 */ /* 0x008fea0003800000 */
[----:B------:R-:W3:Y:S02]  /*11c0*/  SYNCS.PHASECHK.TRANS64.TRYWAIT P1, [R3+URZ], R0 ;  /* 0x00000000030075a7 */ /* 0x000ee4000802017f */
[----:B---3--:R-:W-:Y:S05]  /*11d0*/  @!P1 BRA `(.L_x_17) ;  /* 0x0000006400989947 */ /* 0x008fea0003800000 */
.L_x_16:
[----:B------:R-:W-:-:S04]  /*11e0*/  UISETP.LT.AND UP0, UPT, UR40, 0x1, UPT ;  /* 0x000000012800788c */ /* 0x000fc8000bf01270 */
[----:B------:R-:W-:-:S04]  /*11f0*/  USEL UR4, UR40, 0x1, UP0 ;  /* 0x0000000128047887 */ /* 0x000fc80008000000 */
[----:B------:R-:W-:-:S06]  /*1200*/  UIADD3 UR4, UR40, -UR4, URZ ;  /* 0x8000000428047290 */ /* 0x000fcc000fffe03f */
[----:B--23--:R-:W-:Y:S01]  /*1210*/  IMAD.U32 R0, RZ, RZ, UR4 ;  /* 0x00000004ff007e24 */ /* 0x00cfe2000f8e00ff */
[----:B------:R-:W-:Y:S05]  /*1220*/  WARPSYNC.ALL ;  /* 0x0000000000007948 */ /* 0x000fea0003800000 */
[----:B------:R-:W-:Y:S01]  /*1230*/  ISETP.GE.AND P1, PT, R0, 0x1, PT ;  /* 0x000000010000780c */ /* 0x000fe20003f26270 */
[----:B------:R-:W-:Y:S01]  /*1240*/  UIADD3 UR4, UR42, 0x10100, URZ ;  /* 0x000101002a047890 */ /* 0x000fe2000fffe03f */
[----:B------:R-:W-:Y:S01]  /*1250*/  WARPGROUP.ARRIVE ;  /* 0x00000000000079c5 */ /* 0x000fe20000000000 */
[----:B------:R-:W-:Y:S01]  /*1260*/  UMOV UR9, 0x40000040 ;  /* 0x4000004000097882 */ /* 0x000fe20000000000 */
[----:B------:R-:W-:Y:S01]  /*1270*/  UMOV UR11, 0x40000040 ;  /* 0x40000040000b7882 */ /* 0x000fe20000000000 */
[----:B------:R-:W-:-:S04]  /*1280*/  USHF.R.U32.HI UR4, URZ, 0x4, UR4 ;  /* 0x000000043f047899 */ /* 0x000fc80008011604 */
[----:B------:R-:W-:Y:S02]  /*1290*/  ULOP3.LUT UR5, UR4, 0x3fff, URZ, 0xc0, !UPT ;  /* 0x00003fff04057892 */ /* 0x000fe4000f8ec03f */
[----:B------:R-:W-:Y:S02]  /*12a0*/  ULOP3.LUT UR4, UR41, 0x10000, URZ, 0xfc, !UPT ;  /* 0x0001000029047892 */ /* 0x000fe4000f8efc3f */
[----:B------:R-:W-:Y:S02]  /*12b0*/  ULOP3.LUT UR5, UR5, 0x10000, URZ, 0xfc, !UPT ;  /* 0x0001000005057892 */ /* 0x000fe4000f8efc3f */
[----:B------:R-:W-:Y:S02]  /*12c0*/  ULEA UR7, UR39, UR4, 0xb ;  /* 0x0000000427077291 */ /* 0x000fe4000f8e583f */
[----:B------:R-:W-:Y:S02]  /*12d0*/  ULEA UR6, UR39, UR5, 0x9 ;  /* 0x0000000527067291 */ /* 0x000fe4000f8e483f */
[----:B------:R-:W-:-:S03]  /*12e0*/  UIADD3 UR12, UR7, 0x400, URZ ;  /* 0x00000400070c7890 */ /* 0x000fc6000fffe03f */
[----:B------:R-:W-:Y:S02]  /*12f0*/  UMOV UR8, UR7 ;  /* 0x0000000700087c82 */ /* 0x000fe40008000000 */
[----:B------:R-:W-:Y:S02]  /*1300*/  UMOV UR10, UR6 ;  /* 0x00000006000a7c82 */ /* 0x000fe40008000000 */
[----:B------:R-:W-:Y:S01]  /*1310*/  HGMMA.64x64x8.F32.TF32 R56, gdesc[UR8], RZ, !UPT, gsb0 ;  /* 0x04e00000083879f0 */ /* 0x000fe2000c0028ff */
[----:B------:R-:W-:Y:S01]  /*1320*/  UMOV UR8, UR12 ;  /* 0x0000000c00087c82 */ /* 0x000fe20008000000 */
[----:B------:R-:W-:Y:S01]  /*1330*/  UMOV UR9, 0x40000040 ;  /* 0x4000004000097882 */ /* 0x000fe20000000000 */
[----:B------:R-:W-:Y:S01]  /*1340*/  UIADD3 UR12, UR7, 0x402, URZ ;  /* 0x00000402070c7890 */ /* 0x000fe2000fffe03f */
[----:B------:R-:W-:Y:S02]  /*1350*/  WARPGROUP.DEPBAR.LE gsb0, 0x0 ;  /* 0x00008000000079c5 */ /* 0x000fe40000010000 */
[----:B------:R-:W-:-:S06]  /*1360*/  WARPGROUP.ARRIVE ;  /* 0x00000000000079c5 */ /* 0x000fcc0000000000 */
[----:B------:R-:W-:Y:S01]  /*1370*/  HGMMA.64x64x8.F32.TF32 R24, gdesc[UR8], RZ, !UPT, gsb0 ;  /* 0x04e00000081879f0 */ /* 0x000fe2000c0028ff */
[----:B------:R-:W-:Y:S02]  /*1380*/  UIADD3 UR8, UR7, 0x2, URZ ;  /* 0x0000000207087890 */ /* 0x000fe4000fffe03f */
[----:B------:R-:W-:Y:S01]  /*1390*/  UIADD3 UR10, UR6, 0x2, URZ ;  /* 0x00000002060a7890 */ /* 0x000fe2000fffe03f */
[----:B------:R-:W-:Y:S01]  /*13a0*/  UMOV UR9, 0x40000040 ;  /* 0x4000004000097882 */ /* 0x000fe20000000000 */
[----:B------:R-:W-:Y:S01]  /*13b0*/  UMOV UR11, 0x40000040 ;  /* 0x40000040000b7882 */ /* 0x000fe20000000000 */
[----:B------:R-:W-:Y:S02]  /*13c0*/  WARPGROUP.DEPBAR.LE gsb0, 0x0 ;  /* 0x00008000000079c5 */ /* 0x000fe40000010000 */
[----:B------:R-:W-:-:S06]  /*13d0*/  WARPGROUP.ARRIVE ;  /* 0x00000000000079c5 */ /* 0x000fcc0000000000 */
[----:B------:R-:W-:Y:S01]  /*13e0*/  HGMMA.64x64x8.F32.TF32 R56, gdesc[UR8], R56, gsb0 ;  /* 0x04e00000083879f0 */ /* 0x000fe20008002838 */
[----:B------:R-:W-:Y:S01]  /*13f0*/  UMOV UR8, UR12 ;  /* 0x0000000c00087c82 */ /* 0x000fe20008000000 */
[----:B------:R-:W-:Y:S01]  /*1400*/  UMOV UR9, 0x40000040 ;  /* 0x4000004000097882 */ /* 0x000fe20000000000 */
[----:B------:R-:W-:Y:S01]  /*1410*/  UIADD3 UR12, UR7, 0x404, URZ ;  /* 0x00000404070c7890 */ /* 0x000fe2000fffe03f */
[----:B------:R-:W-:Y:S02]  /*1420*/  WARPGROUP.DEPBAR.LE gsb0, 0x0 ;  /* 0x00008000000079c5 */ /* 0x000fe40000010000 */
[----:B------:R-:W-:-:S06]  /*1430*/  WARPGROUP.ARRIVE ;  /* 0x00000000000079c5 */ /* 0x000fcc0000000000 */
[----:B------:R-:W-:Y:S01]  /*1440*/  HGMMA.64x64x8.F32.TF32 R24, gdesc[UR8], R24, gsb0 ;  /* 0x04e00000081879f0 */ /* 0x000fe20008002818 */
        /* <DEDUP_REMOVED lines=9> */
[----:B------:R-:W-:Y:S02]  /*14e0*/  WARPGROUP.DEPBAR.LE gsb0, 0x0 ;  /* 0x00008000000079c5 */ /* 0x000fe40000010000 */
[----:B------:R-:W-:-:S06]  /*14f0*/  WARPGROUP.ARRIVE ;  /* 0x00000000000079c5 */ /* 0x000fcc0000000000 */
[----:B------:R-:W-:Y:S01]  /*1500*/  HGMMA.64x64x8.F32.TF32 R24, gdesc[UR8], R24, gsb0 ;  /* 0x04e00000081879f0 */ /* 0x000fe20008002818 */
[----:B------:R-:W-:Y:S02]  /*1510*/  UIADD3 UR8, UR7, 0x6, URZ ;  /* 0x0000000607087890 */ /* 0x000fe4000fffe03f */
[----:B------:R-:W-:Y:S01]  /*1520*/  UIADD3 UR10, UR6, 0x6, URZ ;  /* 0x00000006060a7890 */ /* 0x000fe2000fffe03f */
[----:B------:R-:W-:Y:S01]  /*1530*/  UMOV UR9, 0x40000040 ;  /* 0x4000004000097882 */ /* 0x000fe20000000000 */
[----:B------:R-:W-:Y:S01]  /*1540*/  UMOV UR11, 0x40000040 ;  /* 0x40000040000b7882 */ /* 0x000fe20000000000 */
[----:B------:R-:W-:Y:S01]  /*1550*/  UIADD3 UR7, UR7, 0x406, URZ ;  /* 0x0000040607077890 */ /* 0x000fe2000fffe03f */
[----:B------:R-:W-:Y:S02]  /*1560*/  WARPGROUP.DEPBAR.LE gsb0, 0x0 ;  /* 0x00008000000079c5 */ /* 0x000fe40000010000 */
[----:B------:R-:W-:-:S06]  /*1570*/  WARPGROUP.ARRIVE ;  /* 0x00000000000079c5 */ /* 0x000fcc0000000000 */
[----:B------:R-:W-:Y:S01]  /*1580*/  HGMMA.64x64x8.F32.TF32 R56, gdesc[UR8], R56, gsb0 ;  /* 0x04e00000083879f0 */ /* 0x000fe20008002838 */
[----:B------:R-:W-:Y:S01]  /*1590*/  UMOV UR8, UR7 ;  /* 0x0000000700087c82 */ /* 0x000fe20008000000 */
[----:B------:R-:W-:Y:S01]  /*15a0*/  UMOV UR9, 0x40000040 ;  /* 0x4000004000097882 */ /* 0x000fe20000000000 */
[----:B------:R-:W-:Y:S02]  /*15b0*/  WARPGROUP.DEPBAR.LE gsb0, 0x0 ;  /* 0x00008000000079c5 */ /* 0x000fe40000010000 */
[----:B------:R-:W-:-:S06]  /*15c0*/  WARPGROUP.ARRIVE ;  /* 0x00000000000079c5 */ /* 0x000fcc0000000000 */
[----:B------:R-:W-:Y:S03]  /*15d0*/  HGMMA.64x64x8.F32.TF32 R24, gdesc[UR8], R24, gsb0 ;  /* 0x04e00000081879f0 */ /* 0x000fe60008002818 */
[----:B------:R-:W-:Y:S02]  /*15e0*/  WARPGROUP.DEPBAR.LE gsb0, 0x0 ;  /* 0x00008000000079c5 */ /* 0x000fe40000010000 */
[----:B------:R-:W-:Y:S05]  /*15f0*/  @!P1 BRA `(.L_x_18) ;  /* 0x0000000400789947 */ /* 0x000fea0003800000 */
[----:B------:R-:W-:-:S04]  /*1600*/  UIADD3 UR6, UR39, 0x1, URZ ;  /* 0x0000000127067890 */ /* 0x000fc8000fffe03f */
[----:B------:R-:W-:-:S04]  /*1610*/  UISETP.NE.AND UP0, UPT, UR6, 0x2, UPT ;  /* 0x000000020600788c */ /* 0x000fc8000bf05270 */
[----:B------:R-:W-:Y:S02]  /*1620*/  USEL UR7, URZ, 0x1, UP0 ;  /* 0x000000013f077887 */ /* 0x000fe40008000000 */
[----:B------:R-:W-:Y:S02]  /*1630*/  USEL UR6, UR6, URZ, UP0 ;  /* 0x0000003f06067287 */ /* 0x000fe40008000000 */
[----:B------:R-:W-:-:S06]  /*1640*/  ULOP3.LUT UR7, UR38, UR7, URZ, 0x3c, !UPT ;  /* 0x0000000726077292 */ /* 0x000fcc000f8e3c3f */
[----:B01----:R-:W-:Y:S01]  /*1650*/  IMAD.U32 R5, RZ, RZ, UR7 ;  /* 0x00000007ff057e24 */ /* 0x003fe2000f8e00ff */
[----:B------:R-:W-:-:S06]  /*1660*/  UMOV UR7, UR39 ;  /* 0x0000002700077c82 */ /* 0x000fcc0008000000 */
.L_x_25:
[----:B01----:R-:W-:Y:S05]  /*1670*/  @!P0 BRA `(.L_x_19) ;  /* 0x0000000000048947 */ /* 0x003fea0003800000 */
[----:B------:R-:W-:Y:S01]  /*1680*/  BPT.TRAP 0x1 ;  /* 0x000000040000795c */ /* 0x000fe20000300000 */
.L_x_19:
[----:B------:R-:W0:Y:S01]  /*1690*/  S2UR UR9, SR_CgaCtaId ;  /* 0x00000000000979c3 */ /* 0x000e220000008800 */
[----:B------:R-:W-:Y:S01]  /*16a0*/  UMOV UR8, 0x400 ;  /* 0x0000040000087882 */ /* 0x000fe20000000000 */
[----:B------:R-:W-:Y:S01]  /*16b0*/  SHF.L.U32 R3, R5, 0x1f, RZ ;  /* 0x0000001f05037819 */ /* 0x000fe200000006ff */
[----:B0-----:R-:W-:-:S04]  /*16c0*/  ULEA UR15, UR9, UR8, 0x18 ;  /* 0x00000008090f7291 */ /* 0x001fc8000f8ec03f */
[----:B------:R-:W-:-:S09]  /*16d0*/  ULEA UR8, UR6, UR15, 0x3 ;  /* 0x0000000f06087291 */ /* 0x000fd2000f8e183f */
[----:B------:R0:W1:Y:S01]  /*16e0*/  SYNCS.PHASECHK.TRANS64.TRYWAIT P1, [UR8], R3 ;  /* 0x00000003ff0075a7 */ /* 0x0000620008020148 */
[----:B------:R-:W-:Y:S05]  /*16f0*/  @!P0 BRA `(.L_x_20) ;  /* 0x0000000000048947 */ /* 0x000fea0003800000 */
[----:B------:R-:W-:Y:S01]  /*1700*/  BPT.TRAP 0x1 ;  /* 0x000000040000795c */ /* 0x000fe20000300000 */
.L_x_20:
[----:B-1----:R-:W-:Y:S05]  /*1710*/  @P1 BRA `(.L_x_21) ;  /* 0x0000000000081947 */ /* 0x002fea0003800000 */
[----:B------:R-:W1:Y:S02]  /*1720*/  SYNCS.PHASECHK.TRANS64.TRYWAIT P1, [UR8], R3 ;  /* 0x00000003ff0075a7 */ /* 0x000e640008020148 */
[----:B-1----:R-:W-:Y:S05]  /*1730*/  @!P1 BRA `(.L_x_22) ;  /* 0x0000006000549947 */ /* 0x002fea0003800000 */
.L_x_21:
[----:B------:R-:W-:Y:S01]  /*1740*/  ULEA UR12, UR6, UR5, 0x9 ;  /* 0x00000005060c7291 */ /* 0x000fe2000f8e483f */
[----:B------:R-:W-:Y:S01]  /*1750*/  WARPGROUP.ARRIVE ;  /* 0x00000000000079c5 */ /* 0x000fe20000000000 */
[----:B------:R-:W-:Y:S01]  /*1760*/  ULEA UR13, UR6, UR4, 0xb ;  /* 0x00000004060d7291 */ /* 0x000fe2000f8e583f */
[----:B------:R-:W-:Y:S01]  /*1770*/  UMOV UR11, 0x40000040 ;  /* 0x40000040000b7882 */ /* 0x000fe20000000000 */
[----:B------:R-:W-:Y:S02]  /*1780*/  UMOV UR9, 0x40000040 ;  /* 0x4000004000097882 */ /* 0x000fe40000000000 */
[----:B------:R-:W-:Y:S01]  /*1790*/  UIADD3 UR14, UR13, 0x400, URZ ;  /* 0x000004000d0e7890 */ /* 0x000fe2000fffe03f */
[----:B------:R-:W-:Y:S02]  /*17a0*/  UMOV UR10, UR12 ;  /* 0x0000000c000a7c82 */ /* 0x000fe40008000000 */
[----:B------:R-:W-:Y:S02]  /*17b0*/  UMOV UR8, UR13 ;  /* 0x0000000d00087c82 */ /* 0x000fe40008000000 */
[----:B------:R-:W-:Y:S01]  /*17c0*/  HGMMA.64x64x8.F32.TF32 R56, gdesc[UR8], R56, gsb0 ;  /* 0x04e00000083879f0 */ /* 0x000fe20008002838 */
[----:B------:R-:W-:Y:S01]  /*17d0*/  UMOV UR9, 0x40000040 ;  /* 0x4000004000097882 */ /* 0x000fe20000000000 */
[----:B------:R-:W-:Y:S01]  /*17e0*/  UMOV UR8, UR14 ;  /* 0x0000000e00087c82 */ /* 0x000fe20008000000 */
[----:B------:R-:W-:Y:S01]  /*17f0*/  UIADD3 UR14, UR13, 0x402, URZ ;  /* 0x000004020d0e7890 */ /* 0x000fe2000fffe03f */
[----:B------:R-:W-:-:S02]  /*1800*/  WARPGROUP.DEPBAR.LE gsb0, 0x0 ;  /* 0x00008000000079c5 */ /* 0x000fc40000010000 */
        /* <DEDUP_REMOVED lines=42> */
[----:B------:R-:W-:Y:S01]  /*1ab0*/  BPT.TRAP 0x1 ;  /* 0x000000040000795c */ /* 0x000fe20000300000 */
.L_x_23:
[----:B------:R-:W-:Y:S01]  /*1ac0*/  ULEA UR8, UR7, UR15, 0x3 ;  /* 0x0000000f07087291 */ /* 0x000fe2000f8e183f */
[----:B------:R-:W-:-:S03]  /*1ad0*/  ISETP.GT.U32.AND P1, PT, R19, 0x1, PT ;  /* 0x000000011300780c */ /* 0x000fc60003f24070 */
[----:B------:R-:W-:-:S04]  /*1ae0*/  UIADD3 UR8, UR8, 0x10, URZ ;  /* 0x0000001008087890 */ /* 0x000fc8000fffe03f */
[----:B------:R-:W-:-:S09]  /*1af0*/  UPRMT UR8, URZ, 0x654, UR8 ;  /* 0x000006543f087896 */ /* 0x000fd20008000008 */
[----:B------:R-:W-:Y:S01]  /*1b00*/  SYNCS.ARRIVE.TRANS64.RED.A1T0 RZ, [UR8], RZ ;  /* 0x000000ffffff79a7 */ /* 0x000fe20008100408 */
[----:B------:R-:W-:Y:S05]  /*1b10*/  @P1 BRA `(.L_x_24) ;  /* 0x0000000000041947 */ /* 0x000fea0003800000 */
[----:B------:R-:W-:Y:S01]  /*1b20*/  BPT.TRAP 0x1 ;  /* 0x000000040000795c */ /* 0x000fe20000300000 */
.L_x_24:
[----:B------:R-:W-:Y:S01]  /*1b30*/  UIADD3 UR6, UR6, 0x1, URZ ;  /* 0x0000000106067890 */ /* 0x000fe2000fffe03f */
[C---:B------:R-:W-:Y:S01]  /*1b40*/  ISETP.GT.AND P1, PT, R0.reuse, 0x1, PT ;  /* 0x000000010000780c */ /* 0x040fe20003f24270 */
[----:B------:R-:W-:Y:S01]  /*1b50*/  UIADD3 UR7, UR7, 0x1, URZ ;  /* 0x0000000107077890 */ /* 0x000fe2000fffe03f */
[----:B------:R-:W-:Y:S01]  /*1b60*/  VIADD R0, R0, 0xffffffff ;  /* 0xffffffff00007836 */ /* 0x000fe20000000000 */
[----:B------:R-:W-:Y:S02]  /*1b70*/  UISETP.NE.AND UP0, UPT, UR6, 0x2, UPT ;  /* 0x000000020600788c */ /* 0x000fe4000bf05270 */
[----:B------:R-:W-:Y:S02]  /*1b80*/  UISETP.NE.AND UP1, UPT, UR7, 0x2, UPT ;  /* 0x000000020700788c */ /* 0x000fe4000bf25270 */
[----:B------:R-:W-:Y:S02]  /*1b90*/  USEL UR8, URZ, 0x1, UP0 ;  /* 0x000000013f087887 */ /* 0x000fe40008000000 */
[----:B------:R-:W-:-:S02]  /*1ba0*/  USEL UR6, UR6, URZ, UP0 ;  /* 0x0000003f06067287 */ /* 0x000fc40008000000 */
[----:B------:R-:W-:Y:S02]  /*1bb0*/  USEL UR7, UR7, URZ, UP1 ;  /* 0x0000003f07077287 */ /* 0x000fe40008800000 */
[----:B------:R-:W-:Y:S01]  /*1bc0*/  LOP3.LUT R5, R5, UR8, RZ, 0x3c, !PT ;  /* 0x0000000805057c12 */ /* 0x000fe2000f8e3cff */
[----:B------:R-:W-:Y:S09]  /*1bd0*/  @P1 BRA `(.L_x_25) ;  /* 0xfffffff800a41947 */ /* 0x000ff2000383ffff */
.L_x_18:
[----:B------:R-:W2:Y:S02]  /*1be0*/  LDC R0, c[0x0][0x28c] ;  /* 0x0000a300ff007b82 */ /* 0x000ea40000000800 */
[----:B--2---:R-:W-:-:S13]  /*1bf0*/  ISETP.GE.AND P1, PT, R0, 0x1, PT ;  /* 0x000000010000780c */ /* 0x004fda0003f26270 */
[----:B------:R-:W-:Y:S05]  /*1c00*/  @!P1 BRA `(.L_x_26) ;  /* 0x0000000000409947 */ /* 0x000fea0003800000 */
[----:B------:R-:W-:Y:S05]  /*1c10*/  @!P0 BRA `(.L_x_27) ;  /* 0x0000000000048947 */ /* 0x000fea0003800000 */
[----:B------:R-:W-:Y:S01]  /*1c20*/  BPT.TRAP 0x1 ;  /* 0x000000040000795c */ /* 0x000fe20000300000 */
.L_x_27:
[----:B------:R-:W2:Y:S01]  /*1c30*/  S2UR UR6, SR_CgaCtaId ;  /* 0x00000000000679c3 */ /* 0x000ea20000008800 */
[----:B------:R-:W-:Y:S01]  /*1c40*/  UISETP.LT.AND UP0, UPT, UR40, 0x1, UPT ;  /* 0x000000012800788c */ /* 0x000fe2000bf01270 */
[----:B------:R-:W-:Y:S01]  /*1c50*/  ISETP.GT.U32.AND P0, PT, R19, 0x1, PT ;  /* 0x000000011300780c */ /* 0x000fe20003f04070 */
[----:B------:R-:W-:Y:S02]  /*1c60*/  UMOV UR5, 0x400 ;  /* 0x0000040000057882 */ /* 0x000fe40000000000 */
[----:B------:R-:W-:-:S04]  /*1c70*/  USEL UR4, UR40, 0x1, UP0 ;  /* 0x0000000128047887 */ /* 0x000fc80008000000 */
[----:B------:R-:W-:-:S04]  /*1c80*/  UIADD3 UR4, UR39, UR40, -UR4 ;  /* 0x0000002827047290 */ /* 0x000fc8000fffe804 */
[----:B------:R-:W-:-:S04]  /*1c90*/  USHF.L.U32 UR4, UR4, 0x3, URZ ;  /* 0x0000000304047899 */ /* 0x000fc8000800063f */
[----:B------:R-:W-:Y:S02]  /*1ca0*/  ULOP3.LUT UR4, UR4, 0x8, URZ, 0xc0, !UPT ;  /* 0x0000000804047892 */ /* 0x000fe4000f8ec03f */
[----:B--2---:R-:W-:-:S04]  /*1cb0*/  ULEA UR5, UR6, UR5, 0x18 ;  /* 0x0000000506057291 */ /* 0x004fc8000f8ec03f */
[----:B------:R-:W-:-:S04]  /*1cc0*/  UIADD3 UR4, UR5, 0x10, UR4 ;  /* 0x0000001005047890 */ /* 0x000fc8000fffe004 */
[----:B------:R-:W-:-:S09]  /*1cd0*/  UPRMT UR4, URZ, 0x654, UR4 ;  /* 0x000006543f047896 */ /* 0x000fd20008000004 */
[----:B------:R-:W-:Y:S01]  /*1ce0*/  SYNCS.ARRIVE.TRANS64.RED.A1T0 RZ, [UR4], RZ ;  /* 0x000000ffffff79a7 */ /* 0x000fe20008100404 */
[----:B------:R-:W-:Y:S05]  /*1cf0*/  @P0 BRA `(.L_x_26) ;  /* 0x0000000000040947 */ /* 0x000fea0003800000 */
[----:B------:R-:W-:Y:S01]  /*1d00*/  BPT.TRAP 0x1 ;  /* 0x000000040000795c */ /* 0x000fe20000300000 */
.L_x_26:
[----:B------:R-:W2:Y:S01]  /*1d10*/  LDC R6, c[0x0][0x288] ;  /* 0x0000a200ff067b82 */ /* 0x000ea20000000800 */
[----:B------:R-:W-:Y:S01]  /*1d20*/  LOP3.LUT R0, R22, 0x1, RZ, 0xc0, !PT ;  /* 0x0000000116007812 */ /* 0x000fe200078ec0ff */
[----:B------:R-:W-:Y:S01]  /*1d30*/  UIADD3 UR39, UR40, UR39, URZ ;  /* 0x0000002728277290 */ /* 0x000fe2000fffe03f */
[----:B01----:R-:W-:Y:S01]  /*1d40*/  SHF.R.U32.HI R3, RZ, 0x2, R18 ;  /* 0x00000002ff037819 */ /* 0x003fe20000011612 */
[----:B------:R-:W-:Y:S01]  /*1d50*/  ULDC UR8, c[0x0][0x284] ;  /* 0x0000a10000087ab9 */ /* 0x000fe20000000800 */
[----:B------:R-:W-:Y:S01]  /*1d60*/  LOP3.LUT R4, R18, 0x60, RZ, 0xc0, !PT ;  /* 0x0000006012047812 */ /* 0x000fe200078ec0ff */
[----:B------:R-:W-:Y:S01]  /*1d70*/  IMAD.SHL.U32 R8, R0, 0x40, RZ ;  /* 0x0000004000087824 */ /* 0x000fe200078e00ff */
[----:B------:R-:W-:Y:S01]  /*1d80*/  LOP3.LUT R3, R3, 0x7, RZ, 0xc0, !PT ;  /* 0x0000000703037812 */ /* 0x000fe200078ec0ff */
[----:B------:R-:W-:Y:S01]  /*1d90*/  USHF.R.U32.HI UR4, URZ, 0x1, UR39 ;  /* 0x000000013f047899 */ /* 0x000fe20008011627 */
[----:B------:R-:W-:Y:S01]  /*1da0*/  SHF.R.U32.HI R4, RZ, 0x1, R4 ;  /* 0x00000001ff047819 */ /* 0x000fe20000011604 */
[----:B------:R-:W-:Y:S01]  /*1db0*/  UISETP.GT.U32.AND UP1, UPT, UR39, 0x1, UPT ;  /* 0x000000012700788c */ /* 0x000fe2000bf24070 */
[----:B------:R-:W-:Y:S01]  /*1dc0*/  LOP3.LUT R5, R18, 0x3, RZ, 0xc0, !PT ;  /* 0x0000000312057812 */ /* 0x000fe200078ec0ff */
[----:B------:R-:W-:Y:S01]  /*1dd0*/  ULOP3.LUT UR4, UR4, 0x1, URZ, 0xc0, !UPT ;  /* 0x0000000104047892 */ /* 0x000fe2000f8ec03f */
[--C-:B------:R-:W-:Y:S01]  /*1de0*/  IADD3 R7, RZ, -R4, -R3.reuse ;  /* 0x80000004ff077210 */ /* 0x100fe20007ffe803 */
[----:B------:R-:W-:Y:S01]  /*1df0*/  ULDC.64 UR6, c[0x0][0x5d0] ;  /* 0x0001740000067ab9 */ /* 0x000fe20000000a00 */
[----:B------:R-:W-:Y:S01]  /*1e00*/  SHF.L.U32 R9, R90, 0x6, RZ ;  /* 0x000000065a097819 */ /* 0x000fe200000006ff */
[----:B------:R-:W-:Y:S01]  /*1e10*/  IMAD.SHL.U32 R90, R18, 0x2, RZ ;  /* 0x00000002125a7824 */ /* 0x000fe200078e00ff */
[----:B------:R-:W-:Y:S01]  /*1e20*/  LOP3.LUT R3, R8, 0x40, R3, 0xe2, !PT ;  /* 0x0000004008037812 */ /* 0x000fe200078ee203 */
[----:B------:R-:W-:Y:S01]  /*1e30*/  UISETP.NE.U32.AND UP0, UPT, UR4, 0x1, UPT ;  /* 0x000000010400788c */ /* 0x000fe2000bf05070 */
[----:B------:R-:W-:Y:S01]  /*1e40*/  SHF.R.S32.HI R15, RZ, 0x1f, R23 ;  /* 0x0000001fff0f7819 */ /* 0x000fe20000011417 */
[----:B------:R-:W-:Y:S01]  /*1e50*/  UISETP.LT.U32.AND UP1, UPT, UR40, 0x2, UP1 ;  /* 0x000000022800788c */ /* 0x000fe20008f21070 */
[C---:B------:R-:W-:Y:S01]  /*1e60*/  LOP3.LUT R90, R9.reuse, 0x6, R90, 0xf8, !PT ;  /* 0x00000006095a7812 */ /* 0x040fe200078ef85a */
[----:B------:R-:W-:Y:S01]  /*1e70*/  UISETP.GT.U32.AND UP0, UPT, UR40, 0x1, !UP0 ;  /* 0x000000012800788c */ /* 0x000fe2000c704070 */
[C---:B------:R-:W-:Y:S01]  /*1e80*/  IMAD.WIDE R10, R92.reuse, 0x100, RZ ;  /* 0x000001005c0a7825 */ /* 0x040fe200078e02ff */
[----:B--2---:R-:W-:Y:S01]  /*1e90*/  ISETP.GE.AND P0, PT, R9, R6, PT ;  /* 0x000000060900720c */ /* 0x004fe20003f06270 */
[----:B------:R-:W-:Y:S01]  /*1ea0*/  USEL UR5, URZ, 0x1, !UP1 ;  /* 0x000000013f057887 */ /* 0x000fe2000c800000 */
[----:B------:R-:W-:Y:S01]  /*1eb0*/  SHF.R.S32.HI R91, RZ, 0x1f, R90 ;  /* 0x0000001fff5b7819 */ /* 0x000fe2000001145a */
[----:B------:R-:W-:Y:S01]  /*1ec0*/  IMAD R8, R5, -0x2, R6 ;  /* 0xfffffffe05087824 */ /* 0x000fe200078e0206 */
[----:B------:R-:W-:Y:S01]  /*1ed0*/  USEL UR4, URZ, 0x1, !UP0 ;  /* 0x000000013f047887 */ /* 0x000fe2000c000000 */
[----:B------:R-:W-:Y:S01]  /*1ee0*/  IMAD.SHL.U32 R5, R92, 0x100, RZ ;  /* 0x000001005c057824 */ /* 0x000fe200078e00ff */
[----:B------:R-:W-:Y:S01]  /*1ef0*/  LOP3.LUT R115, R10, R3, R4, 0xfe, !PT ;  /* 0x000000030a737212 */ /* 0x000fe200078efe04 */
[----:B------:R-:W-:Y:S01]  /*1f00*/  IMAD R6, R15, UR6, RZ ;  /* 0x000000060f067c24 */ /* 0x000fe2000f8e02ff */
[----:B------:R-:W-:Y:S01]  /*1f10*/  ULOP3.LUT UR39, UR39, 0x1, URZ, 0xc0, !UPT ;  /* 0x0000000127277892 */ /* 0x000fe2000f8ec03f */
[----:B------:R-:W-:Y:S01]  /*1f20*/  IMAD R0, R0, -0x40, R7 ;  /* 0xffffffc000007824 */ /* 0x000fe200078e0207 */
[----:B------:R-:W-:Y:S01]  /*1f30*/  ISETP.GE.OR P0, PT, R5, UR8, P0 ;  /* 0x0000000805007c0c */ /* 0x000fe20008706670 */
[C---:B------:R-:W-:Y:S01]  /*1f40*/  IMAD R13, R23.reuse, UR7, R6 ;  /* 0x00000007170d7c24 */ /* 0x040fe2000f8e0206 */
[----:B------:R-:W-:Y:S01]  /*1f50*/  ULOP3.LUT UR38, UR4, UR38, UR5, 0x96, !UPT ;  /* 0x0000002604267292 */ /* 0x000fe2000f8e9605 */
[----:B------:R-:W-:Y:S01]  /*1f60*/  IMAD.WIDE.U32 R6, R23, UR6, R90 ;  /* 0x0000000617067c25 */ /* 0x000fe2000f8e005a */
[----:B------:R-:W-:-:S03]  /*1f70*/  IADD3 R3, -R5, UR8, R0 ;  /* 0x0000000805037c10 */ /* 0x000fc6000fffe100 */
[----:B------:R-:W-:Y:S02]  /*1f80*/  IMAD.IADD R7, R7, 0x1, R13 ;  /* 0x0000000107077824 */ /* 0x000fe400078e020d */
[----:B------:R-:W-:Y:S02]  /*1f90*/  IMAD.IADD R4, R8, 0x1, -R9 ;  /* 0x0000000108047824 */ /* 0x000fe400078e0a09 */
[----:B------:R-:W-:Y:S02]  /*1fa0*/  IMAD.MOV.U32 R0, RZ, RZ, -0x1 ;  /* 0xffffffffff007424 */ /* 0x000fe400078e00ff */
[----:B------:R-:W-:Y:S05]  /*1fb0*/  @P0 BRA `(.L_x_28) ;  /* 0x0000003c002c0947 */ /* 0x000fea0003800000 */
[----:B------:R-:W0:Y:S01]  /*1fc0*/  LDC.64 R112, c[0x0][0x5c8] ;  /* 0x00017200ff707b82 */ /* 0x000e220000000a00 */
[----:B-----5:R-:W-:Y:S01]  /*1fd0*/  FSETP.NEU.AND P1, PT, R89, RZ, PT ;  /* 0x000000ff5900720b */ /* 0x020fe20003f2d000 */
[----:B------:R-:W-:Y:S01]  /*1fe0*/  BSSY B0, `(.L_x_28) ;  /* 0x00003c8000007945 */ /* 0x000fe20003800000 */
[----:B------:R-:W-:-:S04]  /*1ff0*/  ISETP.GT.AND P6, PT, R4, RZ, PT ;  /* 0x000000ff0400720c */ /* 0x000fc80003fc4270 */
[----:B------:R-:W-:Y:S01]  /*2000*/  ISETP.GT.AND P0, PT, R3, RZ, P6 ;  /* 0x000000ff0300720c */ /* 0x000fe20003704270 */
[-C--:B0-----:R-:W-:Y:S02]  /*2010*/  IMAD R8, R11, R112.reuse, RZ ;  /* 0x000000700b087224 */ /* 0x081fe400078e02ff */
[----:B------:R-:W-:-:S04]  /*2020*/  IMAD.WIDE.U32 R12, R115, R112, R6 ;  /* 0x00000070730c7225 */ /* 0x000fc800078e0006 */
[----:B------:R-:W-:-:S04]  /*2030*/  IMAD R5, R115, R113, R8 ;  /* 0x0000007173057224 */ /* 0x000fc800078e0208 */
[----:B------:R-:W-:Y:S01]  /*2040*/  IMAD.IADD R105, R13, 0x1, R5 ;  /* 0x000000010d697824 */ /* 0x000fe200078e0205 */
[----:B------:R-:W-:Y:S06]  /*2050*/  @!P1 BRA `(.L_x_29) ;  /* 0x00000028008c9947 */ /* 0x000fec0003800000 */
[----:B------:R-:W0:Y:S01]  /*2060*/  LDC.64 R94, c[0x0][0x5b8] ;  /* 0x00016e00ff5e7b82 */ /* 0x000e220000000a00 */
[----:B------:R-:W-:-:S07]  /*2070*/  ULDC.64 UR4, c[0x0][0x5c0] ;  /* 0x0001700000047ab9 */ /* 0x000fce0000000a00 */
[----:B------:R-:W1:Y:S08]  /*2080*/  LDC.64 R100, c[0x0][0x5b0] ;  /* 0x00016c00ff647b82 */ /* 0x000e700000000a00 */
[----:B------:R-:W2:Y:S01]  /*2090*/  LDC.64 R92, c[0x0][0x5a8] ;  /* 0x00016a00ff5c7b82 */ /* 0x000ea20000000a00 */
[-C--:B0-----:R-:W-:Y:S02]  /*20a0*/  IMAD R6, R15, R94.reuse, RZ ;  /* 0x0000005e0f067224 */ /* 0x081fe400078e02ff */
[----:B------:R-:W-:-:S04]  /*20b0*/  IMAD.WIDE.U32 R98, R23, R94, R90 ;  /* 0x0000005e17627225 */ /* 0x000fc800078e005a */
[----:B------:R-:W-:Y:S01]  /*20c0*/  IMAD R111, R23, R95, R6 ;  /* 0x0000005f176f7224 */ /* 0x000fe200078e0206 */
[----:B------:R-:W-:Y:S01]  /*20d0*/  MOV R96, R98 ;  /* 0x0000006200607202 */ /* 0x000fe20000000f00 */
[-C--:B-1----:R-:W-:Y:S02]  /*20e0*/  IMAD R6, R11, R100.reuse, RZ ;  /* 0x000000640b067224 */ /* 0x082fe400078e02ff */
[----:B------:R-:W-:Y:S02]  /*20f0*/  IMAD.IADD R97, R99, 0x1, R111 ;  /* 0x0000000163617824 */ /* 0x000fe400078e026f */
[C---:B------:R-:W-:Y:S02]  /*2100*/  IMAD R21, R115.reuse, R101, R6 ;  /* 0x0000006573157224 */ /* 0x040fe400078e0206 */
[----:B------:R-:W-:-:S04]  /*2110*/  IMAD.WIDE.U32 R6, R115, R100, R96 ;  /* 0x0000006473067225 */ /* 0x000fc800078e0060 */
[----:B------:R-:W-:Y:S01]  /*2120*/  IMAD.IADD R5, R7, 0x1, R21 ;  /* 0x0000000107057824 */ /* 0x000fe200078e0215 */
[----:B--2---:R-:W-:-:S04]  /*2130*/  LEA R8, P1, R6, R92, 0x2 ;  /* 0x0000005c06087211 */ /* 0x004fc800078210ff */
[----:B------:R-:W-:-:S05]  /*2140*/  LEA.HI.X R9, R6, R93, R5, 0x2, P1 ;  /* 0x0000005d06097211 */ /* 0x000fca00008f1405 */
[----:B------:R0:W2:Y:S01]  /*2150*/  @P0 LDG.E.LTC128B R20, desc[UR36][R8.64] ;  /* 0x0000002408140981 */ /* 0x0000a2000c1e1920 */
[----:B------:R-:W-:Y:S01]  /*2160*/  IMAD.WIDE.U32 R6, R115, R100, R90 ;  /* 0x0000006473067225 */ /* 0x000fe200078e005a */
[----:B------:R-:W-:Y:S01]  /*2170*/  ISETP.GT.AND P5, PT, R4, 0x1, PT ;  /* 0x000000010400780c */ /* 0x000fe20003fa4270 */
[----:B------:R-:W-:Y:S01]  /*2180*/  BSSY B1, `(.L_x_30) ;  /* 0x0000017000017945 */ /* 0x000fe20003800000 */
[----:B------:R-:W-:Y:S01]  /*2190*/  LEA R14, P1, R12, UR4, 0x2 ;  /* 0x000000040c0e7c11 */ /* 0x000fe2000f8210ff */
[----:B------:R-:W-:Y:S01]  /*21a0*/  IMAD.IADD R7, R21, 0x1, R7 ;  /* 0x0000000115077824 */ /* 0x000fe200078e0207 */
[C---:B------:R-:W-:Y:S01]  /*21b0*/  SHF.L.U64.HI R103, R100.reuse, 0x3, R101 ;  /* 0x0000000364677819 */ /* 0x040fe20000010265 */
[----:B------:R-:W-:Y:S01]  /*21c0*/  IMAD.SHL.U32 R102, R100, 0x8, RZ ;  /* 0x0000000864667824 */ /* 0x000fe200078e00ff */
[----:B------:R-:W-:Y:S01]  /*21d0*/  ISETP.GT.AND P3, PT, R3, RZ, P5 ;  /* 0x000000ff0300720c */ /* 0x000fe20002f64270 */
[----:B------:R-:W-:Y:S01]  /*21e0*/  IMAD.WIDE.U32 R6, R23, R94, R6 ;  /* 0x0000005e17067225 */ /* 0x000fe200078e0006 */
[----:B------:R-:W-:-:S02]  /*21f0*/  LEA.HI.X R15, R12, UR5, R105, 0x2, P1 ;  /* 0x000000050c0f7c11 */ /* 0x000fc400088f1469 */
[----:B------:R-:W-:Y:S01]  /*2200*/  P2R R105, PR, RZ, 0x20 ;  /* 0x00000020ff697803 */ /* 0x000fe20000000000 */
[----:B------:R-:W-:Y:S01]  /*2210*/  IMAD.IADD R7, R111, 0x1, R7 ;  /* 0x000000016f077824 */ /* 0x000fe200078e0207 */
[----:B0-----:R-:W-:Y:S01]  /*2220*/  LEA R8, P1, R6, R92, 0x2 ;  /* 0x0000005c06087211 */ /* 0x001fe200078210ff */
[----:B------:R-:W-:-:S03]  /*2230*/  IMAD.WIDE.U32 R12, R115, R100, R102 ;  /* 0x00000064730c7225 */ /* 0x000fc600078e0066 */
[----:B------:R-:W-:Y:S01]  /*2240*/  LEA.HI.X R9, R6, R93, R7, 0x2, P1 ;  /* 0x0000005d06097211 */ /* 0x000fe200008f1407 */
[----:B------:R-:W-:Y:S02]  /*2250*/  IMAD.IADD R21, R21, 0x1, R13 ;  /* 0x0000000115157824 */ /* 0x000fe400078e020d */
[----:B--2---:R-:W-:-:S04]  /*2260*/  FMUL R5, R20, R89 ;  /* 0x0000005914057220 */ /* 0x004fc80000400000 */
[----:B------:R-:W-:Y:S01]  /*2270*/  FFMA R95, R56, R88, R5 ;  /* 0x00000058385f7223 */ /* 0x000fe20000000005 */
[----:B------:R-:W-:-:S04]  /*2280*/  IADD3 R5, P1, R98, R12, RZ ;  /* 0x0000000c62057210 */ /* 0x000fc80007f3e0ff */
[----:B------:R0:W-:Y:S01]  /*2290*/  @P0 STG.E desc[UR36][R14.64], R95 ;  /* 0x0000005f0e000986 */ /* 0x0001e2000c101924 */
[----:B------:R-:W-:Y:S01]  /*22a0*/  ISETP.GT.AND P0, PT, R3, 0x8, P6 ;  /* 0x000000080300780c */ /* 0x000fe20003704270 */
[----:B------:R-:W-:Y:S01]  /*22b0*/  IMAD.X R106, R21, 0x1, R97, P1 ;  /* 0x00000001156a7824 */ /* 0x000fe200008e0661 */
[----:B------:R-:W-:Y:S01]  /*22c0*/  LEA R6, P2, R5, R92, 0x2 ;  /* 0x0000005c05067211 */ /* 0x000fe200078410ff */
[----:B------:R-:W-:-:S12]  /*22d0*/  @!P3 BRA `(.L_x_31) ;  /* 0x000000000004b947 */ /* 0x000fd80003800000 */
[----:B------:R1:W5:Y:S02]  /*22e0*/  LDG.E.LTC128B R20, desc[UR36][R8.64+0x4] ;  /* 0x0000042408147981 */ /* 0x000364000c1e1920 */
.L_x_31:
[----:B------:R-:W-:Y:S05]  /*22f0*/  BSYNC B1 ;  /* 0x0000000000017941 */ /* 0x000fea0003800000 */
.L_x_30:
[----:B-----5:R-:W-:Y:S01]  /*2300*/  FMUL R56, R20, R89 ;  /* 0x0000005914387220 */ /* 0x020fe20000400000 */
[----:B------:R-:W-:Y:S01]  /*2310*/  LEA.HI.X R7, R5, R93, R106, 0x2, P2 ;  /* 0x0000005d05077211 */ /* 0x000fe200010f146a */
[----:B------:R-:W-:Y:S02]  /*2320*/  IMAD.MOV.U32 R106, RZ, RZ, R20 ;  /* 0x000000ffff6a7224 */ /* 0x000fe400078e0014 */
[----:B------:R-:W-:-:S05]  /*2330*/  FFMA R107, R57, R88, R56 ;  /* 0x00000058396b7223 */ /* 0x000fca0000000038 */
[----:B------:R2:W-:Y:S04]  /*2340*/  @P3 STG.E desc[UR36][R14.64+0x4], R107 ;  /* 0x0000046b0e003986 */ /* 0x0005e8000c101924 */
[----:B------:R-:W3:Y:S01]  /*2350*/  @P0 LDG.E.LTC128B R106, desc[UR36][R6.64] ;  /* 0x00000024066a0981 */ /* 0x000ee2000c1e1920 */
[----:B------:R-:W-:Y:S01]  /*2360*/  IADD3 R56, P1, R90, R12, RZ ;  /* 0x0000000c5a387210 */ /* 0x000fe20007f3e0ff */
[C---:B0-----:R-:W-:Y:S01]  /*2370*/  IMAD.SHL.U32 R95, R112.reuse, 0x20, RZ ;  /* 0x00000020705f7824 */ /* 0x041fe200078e00ff */
[----:B------:R-:W-:Y:S01]  /*2380*/  SHF.L.U64.HI R109, R112, 0x5, R113 ;  /* 0x00000005706d7819 */ /* 0x000fe20000010271 */
[----:B------:R-:W-:Y:S01]  /*2390*/  BSSY B1, `(.L_x_32) ;  /* 0x0000013000017945 */ /* 0x000fe20003800000 */
[----:B------:R-:W-:Y:S02]  /*23a0*/  IADD3.X R57, R91, R21, RZ, P1, !PT ;  /* 0x000000155b397210 */ /* 0x000fe40000ffe4ff */
[----:B------:R-:W-:-:S02]  /*23b0*/  IADD3 R20, P1, R95, R14, RZ ;  /* 0x0000000e5f147210 */ /* 0x000fc40007f3e0ff */
[----:B------:R-:W-:Y:S01]  /*23c0*/  ISETP.GT.AND P4, PT, R4, 0x8, PT ;  /* 0x000000080400780c */ /* 0x000fe20003f84270 */
[----:B------:R-:W-:-:S03]  /*23d0*/  IMAD.WIDE.U32 R56, R23, R94, R56 ;  /* 0x0000005e17387225 */ /* 0x000fc600078e0038 */
[----:B--2---:R-:W-:Y:S01]  /*23e0*/  P2R R107, PR, RZ, 0x10 ;  /* 0x00000010ff6b7803 */ /* 0x004fe20000000000 */
[----:B------:R-:W-:Y:S01]  /*23f0*/  IMAD.X R21, R109, 0x1, R15, P1 ;  /* 0x000000016d157824 */ /* 0x000fe200008e060f */
[----:B------:R-:W-:Y:S01]  /*2400*/  ISETP.GT.AND P1, PT, R3, 0x8, P5 ;  /* 0x000000080300780c */ /* 0x000fe20002f24270 */
[----:B------:R-:W-:Y:S01]  /*2410*/  IMAD.IADD R13, R111, 0x1, R57 ;  /* 0x000000016f0d7824 */ /* 0x000fe200078e0239 */
[----:B------:R-:W-:-:S04]  /*2420*/  LEA R12, P2, R56, R92, 0x2 ;  /* 0x0000005c380c7211 */ /* 0x000fc800078410ff */
[----:B------:R-:W-:Y:S01]  /*2430*/  LEA.HI.X R13, R56, R93, R13, 0x2, P2 ;  /* 0x0000005d380d7211 */ /* 0x000fe200010f140d */
[----:B---3--:R-:W-:-:S04]  /*2440*/  FMUL R5, R106, R89 ;  /* 0x000000596a057220 */ /* 0x008fc80000400000 */
[----:B------:R-:W-:Y:S01]  /*2450*/  FFMA R57, R58, R88, R5 ;  /* 0x000000583a397223 */ /* 0x000fe20000000005 */
[----:B------:R-:W-:-:S04]  /*2460*/  IMAD.SHL.U32 R5, R112, 0x200, RZ ;  /* 0x0000020070057824 */ /* 0x000fc800078e00ff */
[----:B------:R0:W-:Y:S01]  /*2470*/  @P0 STG.E desc[UR36][R20.64], R57 ;  /* 0x0000003914000986 */ /* 0x0001e2000c101924 */
[----:B------:R-:W-:Y:S02]  /*2480*/  IADD3 R6, P0, P2, R5, R14, R95 ;  /* 0x0000000e05067210 */ /* 0x000fe40007a1e05f */
[----:B------:R-:W-:Y:S01]  /*2490*/  SHF.L.U64.HI R95, R112, 0x9, R113 ;  /* 0x00000009705f7819 */ /* 0x000fe20000010271 */
[----:B------:R-:W-:Y:S10]  /*24a0*/  @!P1 BRA `(.L_x_33) ;  /* 0x0000000000049947 */ /* 0x000ff40003800000 */
[----:B------:R2:W5:Y:S02]  /*24b0*/  LDG.E.LTC128B R106, desc[UR36][R12.64+0x4] ;  /* 0x000004240c6a7981 */ /* 0x000564000c1e1920 */
.L_x_33:
[----:B------:R-:W-:Y:S05]  /*24c0*/  BSYNC B1 ;  /* 0x0000000000017941 */ /* 0x000fea0003800000 */
.L_x_32:
[----:B-----5:R-:W-:Y:S01]  /*24d0*/  FMUL R56, R106, R89 ;  /* 0x000000596a387220 */ /* 0x020fe20000400000 */
[----:B------:R-:W-:Y:S01]  /*24e0*/  IADD3.X R7, R95, R15, R109, P0, P2 ;  /* 0x0000000f5f077210 */ /* 0x000fe200007e446d */
[----:B------:R-:W-:Y:S01]  /*24f0*/  BSSY B1, `(.L_x_34) ;  /* 0x0000008000017945 */ /* 0x000fe20003800000 */
[----:B------:R-:W-:Y:S01]  /*2500*/  ISETP.GT.AND P0, PT, R3, RZ, P4 ;  /* 0x000000ff0300720c */ /* 0x000fe20002704270 */
[----:B------:R-:W-:Y:S01]  /*2510*/  FFMA R59, R59, R88, R56 ;  /* 0x000000583b3b7223 */ /* 0x000fe20000000038 */
[----:B------:R-:W-:-:S04]  /*2520*/  ISETP.GT.AND P3, PT, R4, 0x9, PT ;  /* 0x000000090400780c */ /* 0x000fc80003f64270 */
[----:B------:R3:W-:Y:S01]  /*2530*/  @P1 STG.E desc[UR36][R20.64+0x4], R59 ;  /* 0x0000043b14001986 */ /* 0x0007e2000c101924 */
[----:B------:R-:W-:-:S06]  /*2540*/  P2R R109, PR, RZ, 0x8 ;  /* 0x00000008ff6d7803 */ /* 0x000fcc0000000000 */
[----:B------:R-:W-:Y:S05]  /*2550*/  @!P0 BRA `(.L_x_35) ;  /* 0x0000000000048947 */ /* 0x000fea0003800000 */
[----:B------:R4:W5:Y:S02]  /*2560*/  LDG.E.LTC128B R106, desc[UR36][R8.64+0x20] ;  /* 0x00002024086a7981 */ /* 0x000964000c1e1920 */
.L_x_35:
[----:B------:R-:W-:Y:S05]  /*2570*/  BSYNC B1 ;  /* 0x0000000000017941 */ /* 0x000fea0003800000 */
.L_x_34:
[----:B0----5:R-:W-:Y:S01]  /*2580*/  FMUL R57, R106, R89 ;  /* 0x000000596a397220 */ /* 0x021fe20000400000 */
[----:B------:R-:W-:Y:S01]  /*2590*/  ISETP.GT.AND P1, PT, R3, RZ, P3 ;  /* 0x000000ff0300720c */ /* 0x000fe20001f24270 */
[----:B------:R-:W-:Y:S02]  /*25a0*/  BSSY B1, `(.L_x_36) ;  /* 0x0000005000017945 */ /* 0x000fe40003800000 */
[----:B------:R-:W-:-:S05]  /*25b0*/  FFMA R57, R60, R88, R57 ;  /* 0x000000583c397223 */ /* 0x000fca0000000039 */
[----:B------:R0:W-:Y:S05]  /*25c0*/  @P0 STG.E desc[UR36][R14.64+0x20], R57 ;  /* 0x000020390e000986 */ /* 0x0001ea000c101924 */
[----:B------:R-:W-:Y:S05]  /*25d0*/  @!P1 BRA `(.L_x_37) ;  /* 0x0000000000049947 */ /* 0x000fea0003800000 */
[----:B------:R0:W5:Y:S02]  /*25e0*/  LDG.E.LTC128B R106, desc[UR36][R8.64+0x24] ;  /* 0x00002424086a7981 */ /* 0x000164000c1e1920 */
.L_x_37:
[----:B------:R-:W-:Y:S05]  /*25f0*/  BSYNC B1 ;  /* 0x0000000000017941 */ /* 0x000fea0003800000 */
.L_x_36:
[----:B-----5:R-:W-:Y:S01]  /*2600*/  FMUL R56, R106, R89 ;  /* 0x000000596a387220 */ /* 0x020fe20000400000 */
[----:B------:R-:W-:Y:S01]  /*2610*/  ISETP.GT.AND P0, PT, R3, 0x8, P4 ;  /* 0x000000080300780c */ /* 0x000fe20002704270 */
[----:B------:R-:W-:Y:S02]  /*2620*/  BSSY B1, `(.L_x_38) ;  /* 0x0000005000017945 */ /* 0x000fe40003800000 */
[----:B------:R-:W-:-:S05]  /*2630*/  FFMA R61, R61, R88, R56 ;  /* 0x000000583d3d7223 */ /* 0x000fca0000000038 */
[----:B------:R0:W-:Y:S05]  /*2640*/  @P1 STG.E desc[UR36][R14.64+0x24], R61 ;  /* 0x0000243d0e001986 */ /* 0x0001ea000c101924 */
[----:B------:R-:W-:Y:S05]  /*2650*/  @!P0 BRA `(.L_x_39) ;  /* 0x0000000000048947 */ /* 0x000fea0003800000 */
[----:B------:R0:W5:Y:S02]  /*2660*/  LDG.E.LTC128B R106, desc[UR36][R12.64+0x20] ;  /* 0x000020240c6a7981 */ /* 0x000164000c1e1920 */
.L_x_39:
[----:B------:R-:W-:Y:S05]  /*2670*/  BSYNC B1 ;  /* 0x0000000000017941 */ /* 0x000fea0003800000 */
.L_x_38:
[----:B0----5:R-:W-:Y:S01]  /*2680*/  FMUL R57, R106, R89 ;  /* 0x000000596a397220 */ /* 0x021fe20000400000 */
[----:B------:R-:W-:Y:S01]  /*2690*/  ISETP.GT.AND P1, PT, R3, 0x8, P3 ;  /* 0x000000080300780c */ /* 0x000fe20001f24270 */
[----:B------:R-:W-:Y:S02]  /*26a0*/  BSSY B1, `(.L_x_40) ;  /* 0x0000005000017945 */ /* 0x000fe40003800000 */
[----:B------:R-:W-:-:S05]  /*26b0*/  FFMA R57, R62, R88, R57 ;  /* 0x000000583e397223 */ /* 0x000fca0000000039 */
[----:B------:R0:W-:Y:S05]  /*26c0*/  @P0 STG.E desc[UR36][R20.64+0x20], R57 ;  /* 0x0000203914000986 */ /* 0x0001ea000c101924 */
[----:B------:R-:W-:Y:S05]  /*26d0*/  @!P1 BRA `(.L_x_41) ;  /* 0x0000000000049947 */ /* 0x000fea0003800000 */
[----:B------:R0:W5:Y:S02]  /*26e0*/  LDG.E.LTC128B R106, desc[UR36][R12.64+0x24] ;  /* 0x000024240c6a7981 */ /* 0x000164000c1e1920 */
.L_x_41:
[----:B------:R-:W-:Y:S05]  /*26f0*/  BSYNC B1 ;  /* 0x0000000000017941 */ /* 0x000fea0003800000 */
.L_x_40:
[----:B-----5:R-:W-:Y:S01]  /*2700*/  FMUL R10, R106, R89 ;  /* 0x000000596a0a7220 */ /* 0x020fe20000400000 */
[----:B------:R-:W-:Y:S01]  /*2710*/  IADD3 R115, P0, R115, 0x80, RZ ;  /* 0x0000008073737810 */ /* 0x000fe20007f1e0ff */
[----:B------:R-:W-:Y:S01]  /*2720*/  BSSY B1, `(.L_x_42) ;  /* 0x000000c000017945 */ /* 0x000fe20003800000 */
[----:B------:R-:W-:Y:S01]  /*2730*/  ISETP.GT.AND P2, PT, R4, 0x10, PT ;  /* 0x000000100400780c */ /* 0x000fe20003f44270 */
[----:B------:R-:W-:Y:S02]  /*2740*/  FFMA R63, R63, R88, R10 ;  /* 0x000000583f3f7223 */ /* 0x000fe4000000000a */
[----:B------:R-:W-:Y:S01]  /*2750*/  IMAD.X R11, RZ, RZ, R11, P0 ;  /* 0x000000ffff0b7224 */ /* 0x000fe200000e060b */
[----:B------:R-:W-:Y:S01]  /*2760*/  ISETP.GT.AND P0, PT, R3, RZ, P2 ;  /* 0x000000ff0300720c */ /* 0x000fe20001704270 */
[----:B0-----:R-:W-:Y:S01]  /*2770*/  IMAD.WIDE.U32 R56, R115, R100, R90 ;  /* 0x0000006473387225 */ /* 0x001fe200078e005a */
[----:B------:R0:W-:Y:S01]  /*2780*/  @P1 STG.E desc[UR36][R20.64+0x24], R63 ;  /* 0x0000243f14001986 */ /* 0x0001e2000c101924 */
[----:B------:R-:W-:-:S02]  /*2790*/  P2R R108, PR, RZ, 0x4 ;  /* 0x00000004ff6c7803 */ /* 0x000fc40000000000 */
[----:B------:R-:W-:-:S04]  /*27a0*/  IMAD R10, R11, R100, RZ ;  /* 0x000000640b0a7224 */ /* 0x000fc800078e02ff */
[----:B------:R-:W-:-:S04]  /*27b0*/  IMAD R101, R115, R101, R10 ;  /* 0x0000006573657224 */ /* 0x000fc800078e020a */
[----:B------:R-:W-:Y:S05]  /*27c0*/  @!P0 BRA `(.L_x_43) ;  /* 0x0000000000048947 */ /* 0x000fea0003800000 */
[----:B------:R0:W5:Y:S02]  /*27d0*/  LDG.E.LTC128B R106, desc[UR36][R8.64+0x40] ;  /* 0x00004024086a7981 */ /* 0x000164000c1e1920 */
.L_x_43:
[----:B------:R-:W-:Y:S05]  /*27e0*/  BSYNC B1 ;  /* 0x0000000000017941 */ /* 0x000fea0003800000 */
.L_x_42:
[----:B-----5:R-:W-:Y:S01]  /*27f0*/  FMUL R11, R106, R89 ;  /* 0x000000596a0b7220 */ /* 0x020fe20000400000 */
[----:B------:R-:W-:Y:S01]  /*2800*/  IMAD.IADD R57, R101, 0x1, R57 ;  /* 0x0000000165397824 */ /* 0x000fe200078e0239 */
[----:B------:R-:W-:Y:S01]  /*2810*/  ISETP.GT.AND P1, PT, R4, 0x11, PT ;  /* 0x000000110400780c */ /* 0x000fe20003f24270 */
[----:B0-----:R-:W-:-:S04]  /*2820*/  IMAD.WIDE.U32 R62, R115, R100, R102 ;  /* 0x00000064733e7225 */ /* 0x001fc800078e0066 */
[----:B------:R-:W-:Y:S01]  /*2830*/  FFMA R61, R64, R88, R11 ;  /* 0x00000058403d7223 */ /* 0x000fe2000000000b */
[----:B------:R-:W-:Y:S01]  /*2840*/  BSSY B1, `(.L_x_44) ;  /* 0x0000019000017945 */ /* 0x000fe20003800000 */
[----:B------:R-:W-:-:S03]  /*2850*/  IMAD.WIDE.U32 R10, R115, R100, R96 ;  /* 0x00000064730a7225 */ /* 0x000fc600078e0060 */
[----:B------:R0:W-:Y:S01]  /*2860*/  @P0 STG.E desc[UR36][R14.64+0x40], R61 ;  /* 0x0000403d0e000986 */ /* 0x0001e2000c101924 */
[----:B------:R-:W-:Y:S01]  /*2870*/  IMAD.IADD R11, R11, 0x1, R101 ;  /* 0x000000010b0b7824 */ /* 0x000fe200078e0265 */
[----:B------:R-:W-:Y:S01]  /*2880*/  LEA R58, P0, R10, R92, 0x2 ;  /* 0x0000005c0a3a7211 */ /* 0x000fe200078010ff */
[----:B------:R-:W-:-:S03]  /*2890*/  IMAD.WIDE.U32 R56, R23, R94, R56 ;  /* 0x0000005e17387225 */ /* 0x000fc600078e0038 */
[----:B---3--:R-:W-:Y:S01]  /*28a0*/  LEA.HI.X R59, R10, R93, R11, 0x2, P0 ;  /* 0x0000005d0a3b7211 */ /* 0x008fe200000f140b */
[----:B------:R-:W-:Y:S01]  /*28b0*/  IMAD.IADD R101, R101, 0x1, R63 ;  /* 0x0000000165657824 */ /* 0x000fe200078e023f */
[----:B------:R-:W-:Y:S02]  /*28c0*/  IADD3 R11, R111, R57, RZ ;  /* 0x000000396f0b7210 */ /* 0x000fe40007ffe0ff */
[----:B------:R-:W-:-:S04]  /*28d0*/  LEA R10, P0, R56, R92, 0x2 ;  /* 0x0000005c380a7211 */ /* 0x000fc800078010ff */
[----:B------:R-:W-:Y:S02]  /*28e0*/  LEA.HI.X R11, R56, R93, R11, 0x2, P0 ;  /* 0x0000005d380b7211 */ /* 0x000fe400000f140b */
[----:B------:R-:W-:-:S05]  /*28f0*/  IADD3 R98, P0, R98, R62, RZ ;  /* 0x0000003e62627210 */ /* 0x000fca0007f1e0ff */
[----:B------:R-:W-:Y:S01]  /*2900*/  IMAD.X R96, R101, 0x1, R97, P0 ;  /* 0x0000000165607824 */ /* 0x000fe200000e0661 */
[----:B------:R-:W-:-:S05]  /*2910*/  IADD3 R62, P0, R90, R62, RZ ;  /* 0x0000003e5a3e7210 */ /* 0x000fca0007f1e0ff */
[----:B------:R-:W-:Y:S01]  /*2920*/  IMAD.X R63, R91, 0x1, R101, P0 ;  /* 0x000000015b3f7824 */ /* 0x000fe200000e0665 */
[C---:B------:R-:W-:Y:S02]  /*2930*/  LEA R60, P0, R98.reuse, R92, 0x2 ;  /* 0x0000005c623c7211 */ /* 0x040fe400078010ff */
[----:B------:R-:W-:Y:S01]  /*2940*/  P2R R91, PR, RZ, 0x2 ;  /* 0x00000002ff5b7803 */ /* 0x000fe20000000000 */
[----:B------:R-:W-:Y:S01]  /*2950*/  IMAD.WIDE.U32 R62, R23, R94, R62 ;  /* 0x0000005e173e7225 */ /* 0x000fe200078e003e */
[----:B0-----:R-:W-:-:S03]  /*2960*/  LEA.HI.X R61, R98, R93, R96, 0x2, P0 ;  /* 0x0000005d623d7211 */ /* 0x001fc600000f1460 */
[----:B------:R-:W-:Y:S01]  /*2970*/  IMAD.IADD R23, R111, 0x1, R63 ;  /* 0x000000016f177824 */ /* 0x000fe200078e023f */
[----:B------:R-:W-:-:S04]  /*2980*/  LEA R56, P0, R62, R92, 0x2 ;  /* 0x0000005c3e387211 */ /* 0x000fc800078010ff */
[----:B------:R-:W-:Y:S02]  /*2990*/  LEA.HI.X R57, R62, R93, R23, 0x2, P0 ;  /* 0x0000005d3e397211 */ /* 0x000fe400000f1417 */
[----:B------:R-:W-:-:S13]  /*29a0*/  ISETP.GT.AND P0, PT, R3, RZ, P1 ;  /* 0x000000ff0300720c */ /* 0x000fda0000f04270 */
[----:B------:R-:W-:Y:S05]  /*29b0*/  @!P0 BRA `(.L_x_45) ;  /* 0x0000000000048947 */ /* 0x000fea0003800000 */
[----:B------:R0:W5:Y:S02]  /*29c0*/  LDG.E.LTC128B R106, desc[UR36][R8.64+0x44] ;  /* 0x00004424086a7981 */ /* 0x000164000c1e1920 */
.L_x_45:
[----:B------:R-:W-:Y:S05]  /*29d0*/  BSYNC B1 ;  /* 0x0000000000017941 */ /* 0x000fea0003800000 */
.L_x_44:
[----:B-----5:R-:W-:Y:S01]  /*29e0*/  FMUL R62, R106, R89 ;  /* 0x000000596a3e7220 */ /* 0x020fe20000400000 */
[----:B------:R-:W-:Y:S03]  /*29f0*/  BSSY B1, `(.L_x_46) ;  /* 0x0000006000017945 */ /* 0x000fe60003800000 */
[----:B------:R-:W-:-:S05]  /*2a00*/  FFMA R65, R65, R88, R62 ;  /* 0x0000005841417223 */ /* 0x000fca000000003e */
[----:B------:R3:W-:Y:S01]  /*2a10*/  @P0 STG.E desc[UR36][R14.64+0x44], R65 ;  /* 0x000044410e000986 */ /* 0x0007e2000c101924 */
[----:B------:R-:W-:-:S13]  /*2a20*/  ISETP.GT.AND P0, PT, R3, 0x8, P2 ;  /* 0x000000080300780c */ /* 0x000fda0001704270 */
[----:B---3--:R-:W-:Y:S05]  /*2a30*/  @!P0 BRA `(.L_x_47) ;  /* 0x0000000000048947 */ /* 0x008fea0003800000 */
[----:B------:R3:W5:Y:S02]  /*2a40*/  LDG.E.LTC128B R106, desc[UR36][R12.64+0x40] ;  /* 0x000040240c6a7981 */ /* 0x000764000c1e1920 */
.L_x_47:
[----:B------:R-:W-:Y:S05]  /*2a50*/  BSYNC B1 ;  /* 0x0000000000017941 */ /* 0x000fea0003800000 */
.L_x_46:
[----:B-----5:R-:W-:Y:S01]  /*2a60*/  FMUL R23, R106, R89 ;  /* 0x000000596a177220 */ /* 0x020fe20000400000 */
[----:B------:R-:W-:Y:S03]  /*2a70*/  BSSY B1, `(.L_x_48) ;  /* 0x0000006000017945 */ /* 0x000fe60003800000 */
[----:B------:R-:W-:-:S05]  /*2a80*/  FFMA R23, R66, R88, R23 ;  /* 0x0000005842177223 */ /* 0x000fca0000000017 */
[----:B------:R0:W-:Y:S01]  /*2a90*/  @P0 STG.E desc[UR36][R20.64+0x40], R23 ;  /* 0x0000401714000986 */ /* 0x0001e2000c101924 */
[----:B------:R-:W-:-:S13]  /*2aa0*/  ISETP.GT.AND P0, PT, R3, 0x8, P1 ;  /* 0x000000080300780c */ /* 0x000fda0000f04270 */
[----:B0-----:R-:W-:Y:S05]  /*2ab0*/  @!P0 BRA `(.L_x_49) ;  /* 0x0000000000048947 */ /* 0x001fea0003800000 */
[----:B------:R0:W5:Y:S02]  /*2ac0*/  LDG.E.LTC128B R106, desc[UR36][R12.64+0x44] ;  /* 0x000044240c6a7981 */ /* 0x000164000c1e1920 */
.L_x_49:
[----:B------:R-:W-:Y:S05]  /*2ad0*/  BSYNC B1 ;  /* 0x0000000000017941 */ /* 0x000fea0003800000 */
.L_x_48:
[----:B-----5:R-:W-:Y:S01]  /*2ae0*/  FMUL R62, R106, R89 ;  /* 0x000000596a3e7220 */ /* 0x020fe20000400000 */
[----:B------:R-:W-:Y:S01]  /*2af0*/  ISETP.GT.AND P2, PT, R4, 0x18, PT ;  /* 0x000000180400780c */ /* 0x000fe20003f44270 */
[----:B------:R-:W-:Y:S02]  /*2b00*/  BSSY B1, `(.L_x_50) ;  /* 0x0000007000017945 */ /* 0x000fe40003800000 */
[----:B------:R-:W-:Y:S01]  /*2b10*/  FFMA R67, R67, R88, R62 ;  /* 0x0000005843437223 */ /* 0x000fe2000000003e */
[----:B------:R-:W-:-:S04]  /*2b20*/  P2R R90, PR, RZ, 0x4 ;  /* 0x00000004ff5a7803 */ /* 0x000fc80000000000 */
[----:B------:R0:W-:Y:S01]  /*2b30*/  @P0 STG.E desc[UR36][R20.64+0x44], R67 ;  /* 0x0000444314000986 */ /* 0x0001e2000c101924 */
[----:B------:R-:W-:-:S13]  /*2b40*/  ISETP.GT.AND P0, PT, R3, RZ, P2 ;  /* 0x000000ff0300720c */ /* 0x000fda0001704270 */
[----:B0-----:R-:W-:Y:S05]  /*2b50*/  @!P0 BRA `(.L_x_51) ;  /* 0x0000000000048947 */ /* 0x001fea0003800000 */
[----:B------:R0:W5:Y:S02]  /*2b60*/  LDG.E.LTC128B R106, desc[UR36][R8.64+0x60] ;  /* 0x00006024086a7981 */ /* 0x000164000c1e1920 */
.L_x_51:
[----:B------:R-:W-:Y:S05]  /*2b70*/  BSYNC B1 ;  /* 0x0000000000017941 */ /* 0x000fea0003800000 */
.L_x_50:
        /* <DEDUP_REMOVED lines=9> */
.L_x_53:
[----:B------:R-:W-:Y:S05]  /*2c10*/  BSYNC B1 ;  /* 0x0000000000017941 */ /* 0x000fea0003800000 */
.L_x_52:
[----:B-----5:R-:W-:Y:S01]  /*2c20*/  FMUL R62, R106, R89 ;  /* 0x000000596a3e7220 */ /* 0x020fe20000400000 */
[----:B------:R-:W-:Y:S03]  /*2c30*/  BSSY B1, `(.L_x_54) ;  /* 0x0000006000017945 */ /* 0x000fe60003800000 */
[----:B------:R-:W-:-:S05]  /*2c40*/  FFMA R69, R69, R88, R62 ;  /* 0x0000005845457223 */ /* 0x000fca000000003e */
[----:B------:R0:W-:Y:S01]  /*2c50*/  @P0 STG.E desc[UR36][R14.64+0x64], R69 ;  /* 0x000064450e000986 */ /* 0x0001e2000c101924 */
[----:B------:R-:W-:-:S13]  /*2c60*/  ISETP.GT.AND P0, PT, R3, 0x8, P2 ;  /* 0x000000080300780c */ /* 0x000fda0001704270 */
[----:B0-----:R-:W-:Y:S05]  /*2c70*/  @!P0 BRA `(.L_x_55) ;  /* 0x0000000000048947 */ /* 0x001fea0003800000 */
[----:B------:R0:W5:Y:S02]  /*2c80*/  LDG.E.LTC128B R106, desc[UR36][R12.64+0x60] ;  /* 0x000060240c6a7981 */ /* 0x000164000c1e1920 */
.L_x_55:
[----:B------:R-:W-:Y:S05]  /*2c90*/  BSYNC B1 ;  /* 0x0000000000017941 */ /* 0x000fea0003800000 */
.L_x_54:
[----:B-----5:R-:W-:Y:S01]  /*2ca0*/  FMUL R23, R106, R89 ;  /* 0x000000596a177220 */ /* 0x020fe20000400000 */
[----:B------:R-:W-:Y:S03]  /*2cb0*/  BSSY B1, `(.L_x_56) ;  /* 0x0000006000017945 */ /* 0x000fe60003800000 */
[----:B------:R-:W-:-:S05]  /*2cc0*/  FFMA R23, R70, R88, R23 ;  /* 0x0000005846177223 */ /* 0x000fca0000000017 */
[----:B------:R0:W-:Y:S01]  /*2cd0*/  @P0 STG.E desc[UR36][R20.64+0x60], R23 ;  /* 0x0000601714000986 */ /* 0x0001e2000c101924 */
[----:B------:R-:W-:-:S13]  /*2ce0*/  ISETP.GT.AND P0, PT, R3, 0x8, P1 ;  /* 0x000000080300780c */ /* 0x000fda0000f04270 */
[----:B0-----:R-:W-:Y:S05]  /*2cf0*/  @!P0 BRA `(.L_x_57) ;  /* 0x0000000000048947 */ /* 0x001fea0003800000 */
[----:B------:R0:W5:Y:S02]  /*2d00*/  LDG.E.LTC128B R106, desc[UR36][R12.64+0x64] ;  /* 0x000064240c6a7981 */ /* 0x000164000c1e1920 */
.L_x_57:
[----:B------:R-:W-:Y:S05]  /*2d10*/  BSYNC B1 ;  /* 0x0000000000017941 */ /* 0x000fea0003800000 */
.L_x_56:
        /* <DEDUP_REMOVED lines=9> */
.L_x_59:
[----:B------:R-:W-:Y:S05]  /*2db0*/  BSYNC B1 ;  /* 0x0000000000017941 */ /* 0x000fea0003800000 */
.L_x_58:
        /* <DEDUP_REMOVED lines=9> */
.L_x_61:
[----:B------:R-:W-:Y:S05]  /*2e50*/  BSYNC B1 ;  /* 0x0000000000017941 */ /* 0x000fea0003800000 */
.L_x_60:
[----:B-----5:R-:W-:Y:S01]  /*2e60*/  FMUL R62, R106, R89 ;  /* 0x000000596a3e7220 */ /* 0x020fe20000400000 */
[----:B------:R-:W-:Y:S03]  /*2e70*/  BSSY B1, `(.L_x_62) ;  /* 0x0000006000017945 */ /* 0x000fe60003800000 */
[----:B------:R-:W-:-:S05]  /*2e80*/  FFMA R73, R73, R88, R62 ;  /* 0x0000005849497223 */ /* 0x000fca000000003e */
[----:B------:R0:W-:Y:S01]  /*2e90*/  @P0 STG.E desc[UR36][R14.64+0x84], R73 ;  /* 0x000084490e000986 */ /* 0x0001e2000c101924 */
[----:B------:R-:W-:-:S13]  /*2ea0*/  ISETP.GT.AND P0, PT, R3, 0x8, P2 ;  /* 0x000000080300780c */ /* 0x000fda0001704270 */
[----:B0-----:R-:W-:Y:S05]  /*2eb0*/  @!P0 BRA `(.L_x_63) ;  /* 0x0000000000048947 */ /* 0x001fea0003800000 */
[----:B------:R0:W5:Y:S02]  /*2ec0*/  LDG.E.LTC128B R106, desc[UR36][R12.64+0x80] ;  /* 0x000080240c6a7981 */ /* 0x000164000c1e1920 */
.L_x_63:
[----:B------:R-:W-:Y:S05]  /*2ed0*/  BSYNC B1 ;  /* 0x0000000000017941 */ /* 0x000fea0003800000 */
.L_x_62:
[----:B-----5:R-:W-:Y:S01]  /*2ee0*/  FMUL R23, R106, R89 ;  /* 0x000000596a177220 */ /* 0x020fe20000400000 */
[----:B------:R-:W-:Y:S03]  /*2ef0*/  BSSY B1, `(.L_x_64) ;  /* 0x0000006000017945 */ /* 0x000fe60003800000 */
[----:B------:R-:W-:-:S05]  /*2f00*/  FFMA R23, R74, R88, R23 ;  /* 0x000000584a177223 */ /* 0x000fca0000000017 */
[----:B------:R0:W-:Y:S01]  /*2f10*/  @P0 STG.E desc[UR36][R20.64+0x80], R23 ;  /* 0x0000801714000986 */ /* 0x0001e2000c101924 */
[----:B------:R-:W-:-:S13]  /*2f20*/  ISETP.GT.AND P0, PT, R3, 0x8, P1 ;  /* 0x000000080300780c */ /* 0x000fda0000f04270 */
[----:B0-----:R-:W-:Y:S05]  /*2f30*/  @!P0 BRA `(.L_x_65) ;  /* 0x0000000000048947 */ /* 0x001fea0003800000 */
[----:B------:R0:W5:Y:S02]  /*2f40*/  LDG.E.LTC128B R106, desc[UR36][R12.64+0x84] ;  /* 0x000084240c6a7981 */ /* 0x000164000c1e1920 */
.L_x_65:
[----:B------:R-:W-:Y:S05]  /*2f50*/  BSYNC B1 ;  /* 0x0000000000017941 */ /* 0x000fea0003800000 */
.L_x_64:
        /* <DEDUP_REMOVED lines=9> */
.L_x_67:
[----:B------:R-:W-:Y:S05]  /*2ff0*/  BSYNC B1 ;  /* 0x0000000000017941 */ /* 0x000fea0003800000 */
.L_x_66:
[----:B-----5:R-:W-:Y:S01]  /*3000*/  FMUL R23, R106, R89 ;  /* 0x000000596a177220 */ /* 0x020fe20000400000 */
[----:B------:R-:W-:Y:S01]  /*3010*/  ISETP.GT.AND P5, PT, R4, 0x29, PT ;  /* 0x000000290400780c */ /* 0x000fe20003fa4270 */
[----:B------:R-:W-:Y:S02]  /*3020*/  BSSY B1, `(.L_x_68) ;  /* 0x0000007000017945 */ /* 0x000fe40003800000 */
[----:B------:R-:W-:-:S05]  /*3030*/  FFMA R23, R76, R88, R23 ;  /* 0x000000584c177223 */ /* 0x000fca0000000017 */
[----:B------:R1:W-:Y:S01]  /*3040*/  @P0 STG.E desc[UR36][R14.64+0xa0], R23 ;  /* 0x0000a0170e000986 */ /* 0x0003e2000c101924 */
[----:B------:R-:W-:Y:S02]  /*3050*/  ISETP.GT.AND P0, PT, R3, RZ, P5 ;  /* 0x000000ff0300720c */ /* 0x000fe40002f04270 */
[----:B-1----:R-:W-:-:S11]  /*3060*/  P2R R23, PR, RZ, 0x20 ;  /* 0x00000020ff177803 */ /* 0x002fd60000000000 */
[----:B------:R-:W-:Y:S05]  /*3070*/  @!P0 BRA `(.L_x_69) ;  /* 0x0000000000048947 */ /* 0x000fea0003800000 */
[----:B------:R1:W5:Y:S02]  /*3080*/  LDG.E.LTC128B R106, desc[UR36][R8.64+0xa4] ;  /* 0x0000a424086a7981 */ /* 0x000364000c1e1920 */
.L_x_69:
[----:B------:R-:W-:Y:S05]  /*3090*/  BSYNC B1 ;  /* 0x0000000000017941 */ /* 0x000fea0003800000 */
.L_x_68:
[----:B-----5:R-:W-:Y:S01]  /*30a0*/  FMUL R62, R106, R89 ;  /* 0x000000596a3e7220 */ /* 0x020fe20000400000 */
[----:B------:R-:W-:Y:S03]  /*30b0*/  BSSY B1, `(.L_x_70) ;  /* 0x0000006000017945 */ /* 0x000fe60003800000 */
[----:B------:R-:W-:-:S05]  /*30c0*/  FFMA R77, R77, R88, R62 ;  /* 0x000000584d4d7223 */ /* 0x000fca000000003e */
[----:B------:R0:W-:Y:S01]  /*30d0*/  @P0 STG.E desc[UR36][R14.64+0xa4], R77 ;  /* 0x0000a44d0e000986 */ /* 0x0001e2000c101924 */
[----:B------:R-:W-:-:S13]  /*30e0*/  ISETP.GT.AND P0, PT, R3, 0x8, P1 ;  /* 0x000000080300780c */ /* 0x000fda0000f04270 */
[----:B0-----:R-:W-:Y:S05]  /*30f0*/  @!P0 BRA `(.L_x_71) ;  /* 0x0000000000048947 */ /* 0x001fea0003800000 */
[----:B------:R0:W5:Y:S02]  /*3100*/  LDG.E.LTC128B R106, desc[UR36][R12.64+0xa0] ;  /* 0x0000a0240c6a7981 */ /* 0x000164000c1e1920 */
.L_x_71:
[----:B------:R-:W-:Y:S05]  /*3110*/  BSYNC B1 ;  /* 0x0000000000017941 */ /* 0x000fea0003800000 */
.L_x_70:
[----:B-----5:R-:W-:Y:S01]  /*3120*/  FMUL R23, R106, R89 ;  /* 0x000000596a177220 */ /* 0x020fe20000400000 */
[----:B------:R-:W-:Y:S03]  /*3130*/  BSSY B1, `(.L_x_72) ;  /* 0x0000006000017945 */ /* 0x000fe60003800000 */
[----:B------:R-:W-:-:S05]  /*3140*/  FFMA R23, R78, R88, R23 ;  /* 0x000000584e177223 */ /* 0x000fca0000000017 */
[----:B------:R0:W-:Y:S01]  /*3150*/  @P0 STG.E desc[UR36][R20.64+0xa0], R23 ;  /* 0x0000a01714000986 */ /* 0x0001e2000c101924 */
[----:B------:R-:W-:-:S13]  /*3160*/  ISETP.GT.AND P0, PT, R3, 0x8, P5 ;  /* 0x000000080300780c */ /* 0x000fda0002f04270 */
[----:B0-----:R-:W-:Y:S05]  /*3170*/  @!P0 BRA `(.L_x_73) ;  /* 0x0000000000048947 */ /* 0x001fea0003800000 */
[----:B------:R0:W5:Y:S02]  /*3180*/  LDG.E.LTC128B R106, desc[UR36][R12.64+0xa4] ;  /* 0x0000a4240c6a7981 */ /* 0x000164000c1e1920 */
.L_x_73:
[----:B------:R-:W-:Y:S05]  /*3190*/  BSYNC B1 ;  /* 0x0000000000017941 */ /* 0x000fea0003800000 */
.L_x_72:
[----:B-----5:R-:W-:Y:S01]  /*31a0*/  FMUL R62, R106, R89 ;  /* 0x000000596a3e7220 */ /* 0x020fe20000400000 */
[----:B------:R-:W-:Y:S01]  /*31b0*/  ISETP.GT.AND P3, PT, R4, 0x30, PT ;  /* 0x000000300400780c */ /* 0x000fe20003f64270 */
[----:B------:R-:W-:Y:S02]  /*31c0*/  BSSY B1, `(.L_x_74) ;  /* 0x0000006000017945 */ /* 0x000fe40003800000 */
[----:B------:R-:W-:-:S05]  /*31d0*/  FFMA R79, R79, R88, R62 ;  /* 0x000000584f4f7223 */ /* 0x000fca000000003e */
[----:B------:R0:W-:Y:S01]  /*31e0*/  @P0 STG.E desc[UR36][R20.64+0xa4], R79 ;  /* 0x0000a44f14000986 */ /* 0x0001e2000c101924 */
[----:B------:R-:W-:-:S13]  /*31f0*/  ISETP.GT.AND P0, PT, R3, RZ, P3 ;  /* 0x000000ff0300720c */ /* 0x000fda0001f04270 */
[----:B0-----:R-:W-:Y:S05]  /*3200*/  @!P0 BRA `(.L_x_75) ;  /* 0x0000000000048947 */ /* 0x001fea0003800000 */
[----:B------:R0:W5:Y:S02]  /*3210*/  LDG.E.LTC128B R106, desc[UR36][R8.64+0xc0] ;  /* 0x0000c024086a7981 */ /* 0x000164000c1e1920 */
.L_x_75:
[----:B------:R-:W-:Y:S05]  /*3220*/  BSYNC B1 ;  /* 0x0000000000017941 */ /* 0x000fea0003800000 */
.L_x_74:
        /* <DEDUP_REMOVED lines=8> */
.L_x_77:
[----:B------:R-:W-:Y:S05]  /*32b0*/  BSYNC B1 ;  /* 0x0000000000017941 */ /* 0x000fea0003800000 */
.L_x_76:
[----:B-----5:R-:W-:Y:S01]  /*32c0*/  FMUL R62, R106, R89 ;  /* 0x000000596a3e7220 */ /* 0x020fe20000400000 */
[----:B------:R-:W-:Y:S03]  /*32d0*/  BSSY B1, `(.L_x_78) ;  /* 0x0000006000017945 */ /* 0x000fe60003800000 */
[----:B------:R-:W-:-:S05]  /*32e0*/  FFMA R81, R81, R88, R62 ;  /* 0x0000005851517223 */ /* 0x000fca000000003e */
[----:B------:R0:W-:Y:S01]  /*32f0*/  @P0 STG.E desc[UR36][R14.64+0xc4], R81 ;  /* 0x0000c4510e000986 */ /* 0x0001e2000c101924 */
[----:B------:R-:W-:-:S13]  /*3300*/  ISETP.GT.AND P0, PT, R3, 0x8, P3 ;  /* 0x000000080300780c */ /* 0x000fda0001f04270 */
[----:B0-----:R-:W-:Y:S05]  /*3310*/  @!P0 BRA `(.L_x_79) ;  /* 0x0000000000048947 */ /* 0x001fea0003800000 */
[----:B------:R0:W5:Y:S02]  /*3320*/  LDG.E.LTC128B R106, desc[UR36][R12.64+0xc0] ;  /* 0x0000c0240c6a7981 */ /* 0x000164000c1e1920 */
.L_x_79:
[----:B------:R-:W-:Y:S05]  /*3330*/  BSYNC B1 ;  /* 0x0000000000017941 */ /* 0x000fea0003800000 */
.L_x_78:
[----:B-----5:R-:W-:Y:S01]  /*3340*/  FMUL R23, R106, R89 ;  /* 0x000000596a177220 */ /* 0x020fe20000400000 */
[----:B------:R-:W-:Y:S03]  /*3350*/  BSSY B1, `(.L_x_80) ;  /* 0x0000006000017945 */ /* 0x000fe60003800000 */
[----:B------:R-:W-:-:S05]  /*3360*/  FFMA R23, R82, R88, R23 ;  /* 0x0000005852177223 */ /* 0x000fca0000000017 */
[----:B------:R0:W-:Y:S01]  /*3370*/  @P0 STG.E desc[UR36][R20.64+0xc0], R23 ;  /* 0x0000c01714000986 */ /* 0x0001e2000c101924 */
[----:B------:R-:W-:-:S13]  /*3380*/  ISETP.GT.AND P0, PT, R3, 0x8, P2 ;  /* 0x000000080300780c */ /* 0x000fda0001704270 */
[----:B0-----:R-:W-:Y:S05]  /*3390*/  @!P0 BRA `(.L_x_81) ;  /* 0x0000000000048947 */ /* 0x001fea0003800000 */
[----:B------:R0:W5:Y:S02]  /*33a0*/  LDG.E.LTC128B R106, desc[UR36][R12.64+0xc4] ;  /* 0x0000c4240c6a7981 */ /* 0x000164000c1e1920 */
.L_x_81:
[----:B------:R-:W-:Y:S05]  /*33b0*/  BSYNC B1 ;  /* 0x0000000000017941 */ /* 0x000fea0003800000 */
.L_x_80:
        /* <DEDUP_REMOVED lines=8> */
.L_x_83:
[----:B------:R-:W-:Y:S05]  /*3440*/  BSYNC B1 ;  /* 0x0000000000017941 */ /* 0x000fea0003800000 */
.L_x_82:
[----:B-----5:R-:W-:Y:S01]  /*3450*/  FMUL R23, R106, R89 ;  /* 0x000000596a177220 */ /* 0x020fe20000400000 */
[----:B------:R-:W-:Y:S03]  /*3460*/  BSSY B1, `(.L_x_84) ;  /* 0x000000d000017945 */ /* 0x000fe60003800000 */
[----:B------:R-:W-:-:S05]  /*3470*/  FFMA R23, R84, R88, R23 ;  /* 0x0000005854177223 */ /* 0x000fca0000000017 */
[----:B------:R0:W-:Y:S01]  /*3480*/  @P0 STG.E desc[UR36][R14.64+0xe0], R23 ;  /* 0x0000e0170e000986 */ /* 0x0001e2000c101924 */
[----:B------:R-:W-:-:S05]  /*3490*/  IADD3 R64, P0, R5, R20, RZ ;  /* 0x0000001405407210 */ /* 0x000fca0007f1e0ff */
[----:B------:R-:W-:Y:S01]  /*34a0*/  IMAD.X R65, R95, 0x1, R21, P0 ;  /* 0x000000015f417824 */ /* 0x000fe200000e0615 */
[----:B------:R-:W-:-:S05]  /*34b0*/  IADD3 R66, P0, R5, R20, RZ ;  /* 0x0000001405427210 */ /* 0x000fca0007f1e0ff */
[----:B------:R-:W-:Y:S01]  /*34c0*/  IMAD.X R67, R95, 0x1, R21, P0 ;  /* 0x000000015f437824 */ /* 0x000fe200000e0615 */
[----:B------:R-:W-:-:S05]  /*34d0*/  IADD3 R62, P0, R5, R14, RZ ;  /* 0x0000000e053e7210 */ /* 0x000fca0007f1e0ff */
[----:B------:R-:W-:Y:S01]  /*34e0*/  IMAD.X R63, R95, 0x1, R15, P0 ;  /* 0x000000015f3f7824 */ /* 0x000fe200000e060f */
[----:B------:R-:W-:-:S04]  /*34f0*/  ISETP.GT.AND P0, PT, R4, 0x39, PT ;  /* 0x000000390400780c */ /* 0x000fc80003f04270 */
[----:B------:R-:W-:-:S13]  /*3500*/  ISETP.GT.AND P4, PT, R3, RZ, P0 ;  /* 0x000000ff0300720c */ /* 0x000fda0000784270 */
[----:B0-----:R-:W-:Y:S05]  /*3510*/  @!P4 BRA `(.L_x_85) ;  /* 0x000000000004c947 */ /* 0x001fea0003800000 */
[----:B------:R0:W5:Y:S02]  /*3520*/  LDG.E.LTC128B R106, desc[UR36][R8.64+0xe4] ;  /* 0x0000e424086a7981 */ /* 0x000164000c1e1920 */
.L_x_85:
[----:B------:R-:W-:Y:S05]  /*3530*/  BSYNC B1 ;  /* 0x0000000000017941 */ /* 0x000fea0003800000 */
.L_x_84:
[----:B-----5:R-:W-:Y:S01]  /*3540*/  FMUL R4, R106, R89 ;  /* 0x000000596a047220 */ /* 0x020fe20000400000 */
[----:B------:R-:W-:Y:S03]  /*3550*/  BSSY B1, `(.L_x_86) ;  /* 0x0000006000017945 */ /* 0x000fe60003800000 */
[----:B------:R-:W-:-:S05]  /*3560*/  FFMA R85, R85, R88, R4 ;  /* 0x0000005855557223 */ /* 0x000fca0000000004 */
[----:B------:R0:W-:Y:S01]  /*3570*/  @P4 STG.E desc[UR36][R14.64+0xe4], R85 ;  /* 0x0000e4550e004986 */ /* 0x0001e2000c101924 */
[----:B------:R-:W-:-:S13]  /*3580*/  ISETP.GT.AND P4, PT, R3, 0x8, P1 ;  /* 0x000000080300780c */ /* 0x000fda0000f84270 */
[----:B0-----:R-:W-:Y:S05]  /*3590*/  @!P4 BRA `(.L_x_87) ;  /* 0x000000000004c947 */ /* 0x001fea0003800000 */
[----:B------:R0:W5:Y:S02]  /*35a0*/  LDG.E.LTC128B R106, desc[UR36][R12.64+0xe0] ;  /* 0x0000e0240c6a7981 */ /* 0x000164000c1e1920 */
.L_x_87:
[----:B------:R-:W-:Y:S05]  /*35b0*/  BSYNC B1 ;  /* 0x0000000000017941 */ /* 0x000fea0003800000 */
.L_x_86:
[----:B-----5:R-:W-:Y:S01]  /*35c0*/  FMUL R5, R106, R89 ;  /* 0x000000596a057220 */ /* 0x020fe20000400000 */
[----:B------:R-:W-:Y:S03]  /*35d0*/  BSSY B1, `(.L_x_88) ;  /* 0x0000006000017945 */ /* 0x000fe60003800000 */
[----:B------:R-:W-:-:S05]  /*35e0*/  FFMA R5, R86, R88, R5 ;  /* 0x0000005856057223 */ /* 0x000fca0000000005 */
[----:B------:R0:W-:Y:S01]  /*35f0*/  @P4 STG.E desc[UR36][R20.64+0xe0], R5 ;  /* 0x0000e00514004986 */ /* 0x0001e2000c101924 */
[----:B------:R-:W-:-:S13]  /*3600*/  ISETP.GT.AND P4, PT, R3, 0x8, P0 ;  /* 0x000000080300780c */ /* 0x000fda0000784270 */
[----:B0-----:R-:W-:Y:S05]  /*3610*/  @!P4 BRA `(.L_x_89) ;  /* 0x000000000004c947 */ /* 0x001fea0003800000 */
[----:B------:R0:W5:Y:S02]  /*3620*/  LDG.E.LTC128B R106, desc[UR36][R12.64+0xe4] ;  /* 0x0000e4240c6a7981 */ /* 0x000164000c1e1920 */
.L_x_89:
[----:B------:R-:W-:Y:S05]  /*3630*/  BSYNC B1 ;  /* 0x0000000000017941 */ /* 0x000fea0003800000 */
.L_x_88:
[----:B-----5:R-:W-:-:S04]  /*3640*/  FMUL R4, R106, R89 ;  /* 0x000000596a047220 */ /* 0x020fc80000400000 */
[----:B------:R-:W-:-:S05]  /*3650*/  FFMA R87, R87, R88, R4 ;  /* 0x0000005857577223 */ /* 0x000fca0000000004 */
[----:B------:R0:W-:Y:S01]  /*3660*/  @P4 STG.E desc[UR36][R20.64+0xe4], R87 ;  /* 0x0000e45714004986 */ /* 0x0001e2000c101924 */
[----:B------:R-:W-:-:S13]  /*3670*/  ISETP.GT.AND P4, PT, R3, 0x80, P6 ;  /* 0x000000800300780c */ /* 0x000fda0003784270 */
[----:B------:R-:W2:Y:S01]  /*3680*/  @P4 LDG.E.LTC128B R106, desc[UR36][R58.64] ;  /* 0x000000243a6a4981 */ /* 0x000ea2000c1e1920 */
[----:B------:R-:W-:Y:S01]  /*3690*/  BSSY B1, `(.L_x_90) ;  /* 0x0000008000017945 */ /* 0x000fe20003800000 */
[----:B--2---:R-:W-:-:S04]  /*36a0*/  FMUL R5, R106, R89 ;  /* 0x000000596a057220 */ /* 0x004fc80000400000 */
[----:B------:R-:W-:-:S05]  /*36b0*/  FFMA R5, R24, R88, R5 ;  /* 0x0000005818057223 */ /* 0x000fca0000000005 */
[----:B------:R0:W-:Y:S01]  /*36c0*/  @P4 STG.E desc[UR36][R62.64], R5 ;  /* 0x000000053e004986 */ /* 0x0001e2000c101924 */
[----:B------:R-:W-:-:S04]  /*36d0*/  ISETP.NE.AND P4, PT, R105, RZ, PT ;  /* 0x000000ff6900720c */ /* 0x000fc80003f85270 */
[----:B------:R-:W-:-:S13]  /*36e0*/  ISETP.GT.AND P4, PT, R3, 0x80, P4 ;  /* 0x000000800300780c */ /* 0x000fda0002784270 */
[----:B0-----:R-:W-:Y:S05]  /*36f0*/  @!P4 BRA `(.L_x_91) ;  /* 0x000000000004c947 */ /* 0x001fea0003800000 */
[----:B------:R0:W5:Y:S02]  /*3700*/  LDG.E.LTC128B R106, desc[UR36][R10.64+0x4] ;  /* 0x000004240a6a7981 */ /* 0x000164000c1e1920 */
.L_x_91:
[----:B------:R-:W-:Y:S05]  /*3710*/  BSYNC B1 ;  /* 0x0000000000017941 */ /* 0x000fea0003800000 */
.L_x_90:
[----:B-----5:R-:W-:Y:S01]  /*3720*/  FMUL R4, R106, R89 ;  /* 0x000000596a047220 */ /* 0x020fe20000400000 */
[----:B------:R-:W-:Y:S01]  /*3730*/  @P4 IMAD.MOV.U32 R5, RZ, RZ, R63 ;  /* 0x000000ffff054224 */ /* 0x000fe200078e003f */
[----:B------:R-:W-:Y:S01]  /*3740*/  ISETP.GT.AND P6, PT, R3, 0x88, P6 ;  /* 0x000000880300780c */ /* 0x000fe200037c4270 */
[----:B------:R-:W-:Y:S01]  /*3750*/  BSSY B1, `(.L_x_92) ;  /* 0x0000006000017945 */ /* 0x000fe20003800000 */
[----:B------:R-:W-:Y:S01]  /*3760*/  FFMA R25, R25, R88, R4 ;  /* 0x0000005819197223 */ /* 0x000fe20000000004 */
[----:B------:R-:W-:-:S05]  /*3770*/  @P4 MOV R4, R62 ;  /* 0x0000003e00044202 */ /* 0x000fca0000000f00 */
[----:B------:R2:W-:Y:S05]  /*3780*/  @P4 STG.E desc[UR36][R4.64+0x4], R25 ;  /* 0x0000041904004986 */ /* 0x0005ea000c101924 */
[----:B------:R-:W-:Y:S05]  /*3790*/  @!P6 BRA `(.L_x_93) ;  /* 0x000000000004e947 */ /* 0x000fea0003800000 */
[----:B------:R0:W5:Y:S02]  /*37a0*/  LDG.E.LTC128B R106, desc[UR36][R60.64] ;  /* 0x000000243c6a7981 */ /* 0x000164000c1e1920 */
.L_x_93:
[----:B------:R-:W-:Y:S05]  /*37b0*/  BSYNC B1 ;  /* 0x0000000000017941 */ /* 0x000fea0003800000 */
.L_x_92:
[----:B--2--5:R-:W-:Y:S01]  /*37c0*/  FMUL R5, R106, R89 ;  /* 0x000000596a057220 */ /* 0x024fe20000400000 */
[----:B------:R-:W-:Y:S01]  /*37d0*/  ISETP.NE.AND P4, PT, R105, RZ, PT ;  /* 0x000000ff6900720c */ /* 0x000fe20003f85270 */
[----:B------:R-:W-:Y:S02]  /*37e0*/  BSSY B1, `(.L_x_94) ;  /* 0x0000006000017945 */ /* 0x000fe40003800000 */
[----:B------:R-:W-:Y:S01]  /*37f0*/  FFMA R5, R26, R88, R5 ;  /* 0x000000581a057223 */ /* 0x000fe20000000005 */
[----:B------:R-:W-:-:S04]  /*3800*/  ISETP.GT.AND P4, PT, R3, 0x88, P4 ;  /* 0x000000880300780c */ /* 0x000fc80002784270 */
[----:B------:R2:W-:Y:S09]  /*3810*/  @P6 STG.E desc[UR36][R64.64], R5 ;  /* 0x0000000540006986 */ /* 0x0005f2000c101924 */
[----:B------:R-:W-:Y:S05]  /*3820*/  @!P4 BRA `(.L_x_95) ;  /* 0x000000000004c947 */ /* 0x000fea0003800000 */
[----:B------:R0:W5:Y:S02]  /*3830*/  LDG.E.LTC128B R106, desc[UR36][R56.64+0x4] ;  /* 0x00000424386a7981 */ /* 0x000164000c1e1920 */
.L_x_95:
[----:B------:R-:W-:Y:S05]  /*3840*/  BSYNC B1 ;  /* 0x0000000000017941 */ /* 0x000fea0003800000 */
.L_x_94:
[----:B-----5:R-:W-:Y:S01]  /*3850*/  FMUL R4, R106, R89 ;  /* 0x000000596a047220 */ /* 0x020fe20000400000 */
[----:B------:R-:W-:Y:S01]  /*3860*/  ISETP.NE.AND P6, PT, R107, RZ, PT ;  /* 0x000000ff6b00720c */ /* 0x000fe20003fc5270 */
[----:B------:R-:W-:Y:S02]  /*3870*/  BSSY B1, `(.L_x_96) ;  /* 0x0000006000017945 */ /* 0x000fe40003800000 */
[----:B------:R-:W-:-:S05]  /*3880*/  FFMA R27, R27, R88, R4 ;  /* 0x000000581b1b7223 */ /* 0x000fca0000000004 */
[----:B------:R0:W-:Y:S01]  /*3890*/  @P4 STG.E desc[UR36][R66.64+0x4], R27 ;  /* 0x0000041b42004986 */ /* 0x0001e2000c101924 */
[----:B------:R-:W-:-:S13]  /*38a0*/  ISETP.GT.AND P4, PT, R3, 0x80, P6 ;  /* 0x000000800300780c */ /* 0x000fda0003784270 */
[----:B0-----:R-:W-:Y:S05]  /*38b0*/  @!P4 BRA `(.L_x_97) ;  /* 0x000000000004c947 */ /* 0x001fea0003800000 */
[----:B------:R0:W5:Y:S02]  /*38c0*/  LDG.E.LTC128B R106, desc[UR36][R10.64+0x20] ;  /* 0x000020240a6a7981 */ /* 0x000164000c1e1920 */
.L_x_97:
[----:B------:R-:W-:Y:S05]  /*38d0*/  BSYNC B1 ;  /* 0x0000000000017941 */ /* 0x000fea0003800000 */
.L_x_96:
[----:B--2--5:R-:W-:Y:S01]  /*38e0*/  FMUL R5, R106, R89 ;  /* 0x000000596a057220 */ /* 0x024fe20000400000 */
[----:B------:R-:W-:Y:S01]  /*38f0*/  @P4 IMAD.MOV.U32 R4, RZ, RZ, R62 ;  /* 0x000000ffff044224 */ /* 0x000fe200078e003e */
[----:B------:R-:W-:Y:S01]  /*3900*/  ISETP.NE.AND P6, PT, R109, RZ, PT ;  /* 0x000000ff6d00720c */ /* 0x000fe20003fc5270 */
[----:B------:R-:W-:Y:S01]  /*3910*/  BSSY B1, `(.L_x_98) ;  /* 0x0000007000017945 */ /* 0x000fe20003800000 */
[----:B-1--4-:R-:W-:Y:S01]  /*3920*/  FFMA R9, R28, R88, R5 ;  /* 0x000000581c097223 */ /* 0x012fe20000000005 */
[----:B------:R-:W-:-:S05]  /*3930*/  @P4 IMAD.MOV.U32 R5, RZ, RZ, R63 ;  /* 0x000000ffff054224 */ /* 0x000fca00078e003f */
[----:B------:R1:W-:Y:S01]  /*3940*/  @P4 STG.E desc[UR36][R4.64+0x20], R9 ;  /* 0x0000200904004986 */ /* 0x0003e2000c101924 */
[----:B------:R-:W-:-:S13]  /*3950*/  ISETP.GT.AND P4, PT, R3, 0x80, P6 ;  /* 0x000000800300780c */ /* 0x000fda0003784270 */
[----:B-1----:R-:W-:Y:S05]  /*3960*/  @!P4 BRA `(.L_x_99) ;  /* 0x000000000004c947 */ /* 0x002fea0003800000 */
[----:B------:R1:W5:Y:S02]  /*3970*/  LDG.E.LTC128B R106, desc[UR36][R10.64+0x24] ;  /* 0x000024240a6a7981 */ /* 0x000364000c1e1920 */
.L_x_99:
[----:B------:R-:W-:Y:S05]  /*3980*/  BSYNC B1 ;  /* 0x0000000000017941 */ /* 0x000fea0003800000 */
.L_x_98:
[----:B-----5:R-:W-:Y:S01]  /*3990*/  FMUL R4, R106, R89 ;  /* 0x000000596a047220 */ /* 0x020fe20000400000 */
[----:B------:R-:W-:Y:S01]  /*39a0*/  @P4 IMAD.MOV.U32 R5, RZ, RZ, R63 ;  /* 0x000000ffff054224 */ /* 0x000fe200078e003f */
[----:B------:R-:W-:Y:S02]  /*39b0*/  BSSY B1, `(.L_x_100) ;  /* 0x0000008000017945 */ /* 0x000fe40003800000 */
[----:B------:R-:W-:Y:S01]  /*39c0*/  FFMA R29, R29, R88, R4 ;  /* 0x000000581d1d7223 */ /* 0x000fe20000000004 */
[----:B------:R-:W-:-:S05]  /*39d0*/  @P4 IMAD.MOV.U32 R4, RZ, RZ, R62 ;  /* 0x000000ffff044224 */ /* 0x000fca00078e003e */
[----:B------:R2:W-:Y:S01]  /*39e0*/  @P4 STG.E desc[UR36][R4.64+0x24], R29 ;  /* 0x0000241d04004986 */ /* 0x0005e2000c101924 */
[----:B------:R-:W-:-:S04]  /*39f0*/  ISETP.NE.AND P4, PT, R107, RZ, PT ;  /* 0x000000ff6b00720c */ /* 0x000fc80003f85270 */
[----:B------:R-:W-:-:S13]  /*3a00*/  ISETP.GT.AND P4, PT, R3, 0x88, P4 ;  /* 0x000000880300780c */ /* 0x000fda0002784270 */
[----:B--2---:R-:W-:Y:S05]  /*3a10*/  @!P4 BRA `(.L_x_101) ;  /* 0x000000000004c947 */ /* 0x004fea0003800000 */
[----:B------:R2:W5:Y:S02]  /*3a20*/  LDG.E.LTC128B R106, desc[UR36][R56.64+0x20] ;  /* 0x00002024386a7981 */ /* 0x000564000c1e1920 */
.L_x_101:
[----:B------:R-:W-:Y:S05]  /*3a30*/  BSYNC B1 ;  /* 0x0000000000017941 */ /* 0x000fea0003800000 */
.L_x_100:
[----:B-----5:R-:W-:Y:S01]  /*3a40*/  FMUL R5, R106, R89 ;  /* 0x000000596a057220 */ /* 0x020fe20000400000 */
[----:B------:R-:W-:Y:S03]  /*3a50*/  BSSY B1, `(.L_x_102) ;  /* 0x0000006000017945 */ /* 0x000fe60003800000 */
[----:B------:R-:W-:-:S05]  /*3a60*/  FFMA R5, R30, R88, R5 ;  /* 0x000000581e057223 */ /* 0x000fca0000000005 */
[----:B------:R4:W-:Y:S01]  /*3a70*/  @P4 STG.E desc[UR36][R6.64+0x20], R5 ;  /* 0x0000200506004986 */ /* 0x0009e2000c101924 */
[----:B------:R-:W-:-:S13]  /*3a80*/  ISETP.GT.AND P4, PT, R3, 0x88, P6 ;  /* 0x000000880300780c */ /* 0x000fda0003784270 */
[----:B----4-:R-:W-:Y:S05]  /*3a90*/  @!P4 BRA `(.L_x_103) ;  /* 0x000000000004c947 */ /* 0x010fea0003800000 */
[----:B------:R4:W5:Y:S02]  /*3aa0*/  LDG.E.LTC128B R106, desc[UR36][R56.64+0x24] ;  /* 0x00002424386a7981 */ /* 0x000964000c1e1920 */
.L_x_103:
[----:B------:R-:W-:Y:S05]  /*3ab0*/  BSYNC B1 ;  /* 0x0000000000017941 */ /* 0x000fea0003800000 */
.L_x_102:
[----:B-----5:R-:W-:Y:S01]  /*3ac0*/  FMUL R4, R106, R89 ;  /* 0x000000596a047220 */ /* 0x020fe20000400000 */
[----:B------:R-:W-:Y:S01]  /*3ad0*/  @P4 IMAD.MOV.U32 R5, RZ, RZ, R7 ;  /* 0x000000ffff054224 */ /* 0x000fe200078e0007 */
[----:B------:R-:W-:Y:S01]  /*3ae0*/  ISETP.NE.AND P6, PT, R108, RZ, PT ;  /* 0x000000ff6c00720c */ /* 0x000fe20003fc5270 */
[----:B------:R-:W-:Y:S01]  /*3af0*/  BSSY B1, `(.L_x_104) ;  /* 0x0000007000017945 */ /* 0x000fe20003800000 */
[----:B------:R-:W-:Y:S01]  /*3b00*/  FFMA R31, R31, R88, R4 ;  /* 0x000000581f1f7223 */ /* 0x000fe20000000004 */
[----:B------:R-:W-:-:S05]  /*3b10*/  @P4 IMAD.MOV.U32 R4, RZ, RZ, R6 ;  /* 0x000000ffff044224 */ /* 0x000fca00078e0006 */
[----:B------:R0:W-:Y:S01]  /*3b20*/  @P4 STG.E desc[UR36][R4.64+0x24], R31 ;  /* 0x0000241f04004986 */ /* 0x0001e2000c101924 */
[----:B------:R-:W-:-:S13]  /*3b30*/  ISETP.GT.AND P4, PT, R3, 0x80, P6 ;  /* 0x000000800300780c */ /* 0x000fda0003784270 */
[----:B0-----:R-:W-:Y:S05]  /*3b40*/  @!P4 BRA `(.L_x_105) ;  /* 0x000000000004c947 */ /* 0x001fea0003800000 */
[----:B------:R0:W5:Y:S02]  /*3b50*/  LDG.E.LTC128B R106, desc[UR36][R10.64+0x40] ;  /* 0x000040240a6a7981 */ /* 0x000164000c1e1920 */
.L_x_105:
[----:B------:R-:W-:Y:S05]  /*3b60*/  BSYNC B1 ;  /* 0x0000000000017941 */ /* 0x000fea0003800000 */
.L_x_104:
[----:B-----5:R-:W-:Y:S01]  /*3b70*/  FMUL R5, R106, R89 ;  /* 0x000000596a057220 */ /* 0x020fe20000400000 */
[----:B------:R-:W-:Y:S01]  /*3b80*/  @P4 MOV R4, R62 ;  /* 0x0000003e00044202 */ /* 0x000fe20000000f00 */
[----:B------:R-:W-:Y:S01]  /*3b90*/  BSSY B1, `(.L_x_106) ;  /* 0x0000008000017945 */ /* 0x000fe20003800000 */
[----:B------:R-:W-:Y:S01]  /*3ba0*/  ISETP.NE.AND P6, PT, R91, RZ, PT ;  /* 0x000000ff5b00720c */ /* 0x000fe20003fc5270 */
[----:B------:R-:W-:Y:S01]  /*3bb0*/  FFMA R9, R32, R88, R5 ;  /* 0x0000005820097223 */ /* 0x000fe20000000005 */
[----:B------:R-:W-:-:S05]  /*3bc0*/  @P4 IMAD.MOV.U32 R5, RZ, RZ, R63 ;  /* 0x000000ffff054224 */ /* 0x000fca00078e003f */
[----:B------:R0:W-:Y:S01]  /*3bd0*/  @P4 STG.E desc[UR36][R4.64+0x40], R9 ;  /* 0x0000400904004986 */ /* 0x0001e2000c101924 */
[----:B------:R-:W-:-:S13]  /*3be0*/  ISETP.GT.AND P4, PT, R3, 0x80, P6 ;  /* 0x000000800300780c */ /* 0x000fda0003784270 */
[----:B0-----:R-:W-:Y:S05]  /*3bf0*/  @!P4 BRA `(.L_x_107) ;  /* 0x000000000004c947 */ /* 0x001fea0003800000 */
[----:B------:R0:W5:Y:S02]  /*3c00*/  LDG.E.LTC128B R106, desc[UR36][R10.64+0x44] ;  /* 0x000044240a6a7981 */ /* 0x000164000c1e1920 */
.L_x_107:
[----:B------:R-:W-:Y:S05]  /*3c10*/  BSYNC B1 ;  /* 0x0000000000017941 */ /* 0x000fea0003800000 */
.L_x_106:
        /* <DEDUP_REMOVED lines=8> */
[----:B0-----:R-:W-:Y:S05]  /*3ca0*/  @!P4 BRA `(.L_x_109) ;  /* 0x000000000004c947 */ /* 0x001fea0003800000 */
[----:B------:R0:W5:Y:S02]  /*3cb0*/  LDG.E.LTC128B R106, desc[UR36][R56.64+0x40] ;  /* 0x00004024386a7981 */ /* 0x000164000c1e1920 */
.L_x_109:
[----:B------:R-:W-:Y:S05]  /*3cc0*/  BSYNC B1 ;  /* 0x0000000000017941 */ /* 0x000fea0003800000 */
.L_x_108:
[----:B-----5:R-:W-:Y:S01]  /*3cd0*/  FMUL R5, R106, R89 ;  /* 0x000000596a057220 */ /* 0x020fe20000400000 */
[----:B------:R-:W-:Y:S01]  /*3ce0*/  @P4 IMAD.MOV.U32 R4, RZ, RZ, R6 ;  /* 0x000000ffff044224 */ /* 0x000fe200078e0006 */
[----:B------:R-:W-:Y:S02]  /*3cf0*/  BSSY B1, `(.L_x_110) ;  /* 0x0000007000017945 */ /* 0x000fe40003800000 */
[----:B------:R-:W-:Y:S01]  /*3d00*/  FFMA R9, R34, R88, R5 ;  /* 0x0000005822097223 */ /* 0x000fe20000000005 */
[----:B------:R-:W-:-:S05]  /*3d10*/  @P4 IMAD.MOV.U32 R5, RZ, RZ, R7 ;  /* 0x000000ffff054224 */ /* 0x000fca00078e0007 */
[----:B------:R0:W-:Y:S01]  /*3d20*/  @P4 STG.E desc[UR36][R4.64+0x40], R9 ;  /* 0x0000400904004986 */ /* 0x0001e2000c101924 */
[----:B------:R-:W-:-:S13]  /*3d30*/  ISETP.GT.AND P4, PT, R3, 0x88, P6 ;  /* 0x000000880300780c */ /* 0x000fda0003784270 */
[----:B0-----:R-:W-:Y:S05]  /*3d40*/  @!P4 BRA `(.L_x_111) ;  /* 0x000000000004c947 */ /* 0x001fea0003800000 */
[----:B------:R0:W5:Y:S02]  /*3d50*/  LDG.E.LTC128B R106, desc[UR36][R56.64+0x44] ;  /* 0x00004424386a7981 */ /* 0x000164000c1e1920 */
.L_x_111:
[----:B------:R-:W-:Y:S05]  /*3d60*/  BSYNC B1 ;  /* 0x0000000000017941 */ /* 0x000fea0003800000 */
.L_x_110:
        /* <DEDUP_REMOVED lines=10> */
.L_x_113:
[----:B------:R-:W-:Y:S05]  /*3e10*/  BSYNC B1 ;  /* 0x0000000000017941 */ /* 0x000fea0003800000 */
.L_x_112:
        /* <DEDUP_REMOVED lines=10> */
.L_x_115:
[----:B------:R-:W-:Y:S05]  /*3ec0*/  BSYNC B1 ;  /* 0x0000000000017941 */ /* 0x000fea0003800000 */
.L_x_114:
        /* <DEDUP_REMOVED lines=10> */
.L_x_117:
[----:B------:R-:W-:Y:S05]  /*3f70*/  BSYNC B1 ;  /* 0x0000000000017941 */ /* 0x000fea0003800000 */
.L_x_116:
        /* <DEDUP_REMOVED lines=9> */
.L_x_119:
[----:B------:R-:W-:Y:S05]  /*4010*/  BSYNC B1 ;  /* 0x0000000000017941 */ /* 0x000fea0003800000 */
.L_x_118:
        /* <DEDUP_REMOVED lines=10> */
.L_x_121:
[----:B------:R-:W-:Y:S05]  /*40c0*/  BSYNC B1 ;  /* 0x0000000000017941 */ /* 0x000fea0003800000 */
.L_x_120:
        /* <DEDUP_REMOVED lines=10> */
.L_x_123:
[----:B------:R-:W-:Y:S05]  /*4170*/  BSYNC B1 ;  /* 0x0000000000017941 */ /* 0x000fea0003800000 */
.L_x_122:
        /* <DEDUP_REMOVED lines=10> */
.L_x_125:
[----:B------:R-:W-:Y:S05]  /*4220*/  BSYNC B1 ;  /* 0x0000000000017941 */ /* 0x000fea0003800000 */
.L_x_124:
        /* <DEDUP_REMOVED lines=9> */
.L_x_127:
[----:B------:R-:W-:Y:S05]  /*42c0*/  BSYNC B1 ;  /* 0x0000000000017941 */ /* 0x000fea0003800000 */
.L_x_126:
        /* <DEDUP_REMOVED lines=10> */
.L_x_129:
[----:B------:R-:W-:Y:S05]  /*4370*/  BSYNC B1 ;  /* 0x0000000000017941 */ /* 0x000fea0003800000 */
.L_x_128:
[----:B-----5:R-:W-:Y:S01]  /*4380*/  FMUL R5, R106, R89 ;  /* 0x000000596a057220 */ /* 0x020fe20000400000 */
[----:B------:R-:W-:Y:S01]  /*4390*/  @P4 MOV R4, R62 ;  /* 0x0000003e00044202 */ /* 0x000fe20000000f00 */
[----:B------:R-:W-:Y:S02]  /*43a0*/  BSSY B1, `(.L_x_130) ;  /* 0x0000007000017945 */ /* 0x000fe40003800000 */
[----:B------:R-:W-:Y:S01]  /*43b0*/  FFMA R9, R44, R88, R5 ;  /* 0x000000582c097223 */ /* 0x000fe20000000005 */
[----:B------:R-:W-:-:S05]  /*43c0*/  @P4 IMAD.MOV.U32 R5, RZ, RZ, R63 ;  /* 0x000000ffff054224 */ /* 0x000fca00078e003f */
[----:B------:R0:W-:Y:S01]  /*43d0*/  @P4 STG.E desc[UR36][R4.64+0xa0], R9 ;  /* 0x0000a00904004986 */ /* 0x0001e2000c101924 */
[----:B------:R-:W-:-:S13]  /*43e0*/  ISETP.GT.AND P4, PT, R3, 0x80, P5 ;  /* 0x000000800300780c */ /* 0x000fda0002f84270 */
[----:B0-----:R-:W-:Y:S05]  /*43f0*/  @!P4 BRA `(.L_x_131) ;  /* 0x000000000004c947 */ /* 0x001fea0003800000 */
[----:B------:R0:W5:Y:S02]  /*4400*/  LDG.E.LTC128B R106, desc[UR36][R10.64+0xa4] ;  /* 0x0000a4240a6a7981 */ /* 0x000164000c1e1920 */
.L_x_131:
[----:B------:R-:W-:Y:S05]  /*4410*/  BSYNC B1 ;  /* 0x0000000000017941 */ /* 0x000fea0003800000 */
.L_x_130:
        /* <DEDUP_REMOVED lines=9> */
.L_x_133:
[----:B------:R-:W-:Y:S05]  /*44b0*/  BSYNC B1 ;  /* 0x0000000000017941 */ /* 0x000fea0003800000 */
.L_x_132:
[----:B-----5:R-:W-:Y:S01]  /*44c0*/  FMUL R5, R106, R89 ;  /* 0x000000596a057220 */ /* 0x020fe20000400000 */
[----:B------:R-:W-:Y:S01]  /*44d0*/  @P4 IMAD.MOV.U32 R4, RZ, RZ, R6 ;  /* 0x000000ffff044224 */ /* 0x000fe200078e0006 */
[----:B------:R-:W-:Y:S01]  /*44e0*/  ISETP.GT.AND P5, PT, R3, 0x88, P5 ;  /* 0x000000880300780c */ /* 0x000fe20002fa4270 */
[----:B------:R-:W-:Y:S01]  /*44f0*/  BSSY B1, `(.L_x_134) ;  /* 0x0000006000017945 */ /* 0x000fe20003800000 */
[----:B------:R-:W-:Y:S01]  /*4500*/  FFMA R9, R46, R88, R5 ;  /* 0x000000582e097223 */ /* 0x000fe20000000005 */
[----:B------:R-:W-:-:S05]  /*4510*/  @P4 IMAD.MOV.U32 R5, RZ, RZ, R7 ;  /* 0x000000ffff054224 */ /* 0x000fca00078e0007 */
[----:B------:R0:W-:Y:S05]  /*4520*/  @P4 STG.E desc[UR36][R4.64+0xa0], R9 ;  /* 0x0000a00904004986 */ /* 0x0001ea000c101924 */
[----:B------:R-:W-:Y:S05]  /*4530*/  @!P5 BRA `(.L_x_135) ;  /* 0x000000000004d947 */ /* 0x000fea0003800000 */
[----:B------:R0:W5:Y:S02]  /*4540*/  LDG.E.LTC128B R106, desc[UR36][R56.64+0xa4] ;  /* 0x0000a424386a7981 */ /* 0x000164000c1e1920 */
.L_x_135:
[----:B------:R-:W-:Y:S05]  /*4550*/  BSYNC B1 ;  /* 0x0000000000017941 */ /* 0x000fea0003800000 */
.L_x_134:
[----:B0----5:R-:W-:Y:S01]  /*4560*/  FMUL R4, R106, R89 ;  /* 0x000000596a047220 */ /* 0x021fe20000400000 */
        /* <DEDUP_REMOVED lines=8> */
.L_x_137:
[----:B------:R-:W-:Y:S05]  /*45f0*/  BSYNC B1 ;  /* 0x0000000000017941 */ /* 0x000fea0003800000 */
.L_x_136:
[----:B0----5:R-:W-:Y:S01]  /*4600*/  FMUL R5, R106, R89 ;  /* 0x000000596a057220 */ /* 0x021fe20000400000 */
[----:B------:R-:W-:Y:S01]  /*4610*/  @P4 MOV R4, R62 ;  /* 0x0000003e00044202 */ /* 0x000fe20000000f00 */
[----:B------:R-:W-:Y:S01]  /*4620*/  BSSY B1, `(.L_x_138) ;  /* 0x0000007000017945 */ /* 0x000fe20003800000 */
[----:B------:R-:W-:Y:S01]  /*4630*/  ISETP.GT.AND P5, PT, R3, 0x80, P2 ;  /* 0x000000800300780c */ /* 0x000fe200017a4270 */
[----:B------:R-:W-:Y:S01]  /*4640*/  FFMA R9, R48, R88, R5 ;  /* 0x0000005830097223 */ /* 0x000fe20000000005 */
[----:B------:R-:W-:-:S05]  /*4650*/  @P4 IMAD.MOV.U32 R5, RZ, RZ, R63 ;  /* 0x000000ffff054224 */ /* 0x000fca00078e003f */
[----:B------:R0:W-:Y:S06]  /*4660*/  @P4 STG.E desc[UR36][R4.64+0xc0], R9 ;  /* 0x0000c00904004986 */ /* 0x0001ec000c101924 */
[----:B------:R-:W-:Y:S05]  /*4670*/  @!P5 BRA `(.L_x_139) ;  /* 0x000000000004d947 */ /* 0x000fea0003800000 */
[----:B------:R0:W5:Y:S02]  /*4680*/  LDG.E.LTC128B R106, desc[UR36][R10.64+0xc4] ;  /* 0x0000c4240a6a7981 */ /* 0x000164000c1e1920 */
.L_x_139:
[----:B------:R-:W-:Y:S05]  /*4690*/  BSYNC B1 ;  /* 0x0000000000017941 */ /* 0x000fea0003800000 */
.L_x_138:
        /* <DEDUP_REMOVED lines=9> */
.L_x_141:
[----:B------:R-:W-:Y:S05]  /*4730*/  BSYNC B1 ;  /* 0x0000000000017941 */ /* 0x000fea0003800000 */
.L_x_140:
        /* <DEDUP_REMOVED lines=9> */
.L_x_143:
[----:B------:R-:W-:Y:S05]  /*47d0*/  BSYNC B1 ;  /* 0x0000000000017941 */ /* 0x000fea0003800000 */
.L_x_142:
        /* <DEDUP_REMOVED lines=9> */
.L_x_145:
[----:B------:R-:W-:Y:S05]  /*4870*/  BSYNC B1 ;  /* 0x0000000000017941 */ /* 0x000fea0003800000 */
.L_x_144:
        /* <DEDUP_REMOVED lines=9> */
.L_x_147:
[----:B------:R-:W-:Y:S05]  /*4910*/  BSYNC B1 ;  /* 0x0000000000017941 */ /* 0x000fea0003800000 */
.L_x_146:
[----:B0----5:R-:W-:Y:S01]  /*4920*/  FMUL R4, R106, R89 ;  /* 0x000000596a047220 */ /* 0x021fe20000400000 */
[----:B------:R-:W-:Y:S01]  /*4930*/  ISETP.GT.AND P1, PT, R3, 0x88, P1 ;  /* 0x000000880300780c */ /* 0x000fe20000f24270 */
[----:B------:R-:W-:Y:S02]  /*4940*/  BSSY B1, `(.L_x_148) ;  /* 0x0000005000017945 */ /* 0x000fe40003800000 */
[----:B------:R-:W-:-:S05]  /*4950*/  FFMA R53, R53, R88, R4 ;  /* 0x0000005835357223 */ /* 0x000fca0000000004 */
[----:B------:R0:W-:Y:S05]  /*4960*/  @P2 STG.E desc[UR36][R62.64+0xe4], R53 ;  /* 0x0000e4353e002986 */ /* 0x0001ea000c101924 */
[----:B------:R-:W-:Y:S05]  /*4970*/  @!P1 BRA `(.L_x_149) ;  /* 0x0000000000049947 */ /* 0x000fea0003800000 */
[----:B------:R0:W5:Y:S02]  /*4980*/  LDG.E.LTC128B R106, desc[UR36][R56.64+0xe0] ;  /* 0x0000e024386a7981 */ /* 0x000164000c1e1920 */
.L_x_149:
[----:B------:R-:W-:Y:S05]  /*4990*/  BSYNC B1 ;  /* 0x0000000000017941 */ /* 0x000fea0003800000 */
.L_x_148:
        /* <DEDUP_REMOVED lines=9> */
.L_x_151:
[----:B------:R-:W-:Y:S05]  /*4a30*/  BSYNC B1 ;  /* 0x0000000000017941 */ /* 0x000fea0003800000 */
.L_x_150:
[----:B-----5:R-:W-:-:S04]  /*4a40*/  FMUL R106, R106, R89 ;  /* 0x000000596a6a7220 */ /* 0x020fc80000400000 */
[----:B------:R-:W-:Y:S01]  /*4a50*/  FFMA R55, R55, R88, R106 ;  /* 0x0000005837377223 */ /* 0x000fe2000000006a */
[----:B------:R-:W-:Y:S06]  /*4a60*/  @!P0 BRA `(.L_x_152) ;  /* 0x00000010007c8947 */ /* 0x000fec0003800000 */
[----:B------:R0:W-:Y:S01]  /*4a70*/  STG.E desc[UR36][R6.64+0xe4], R55 ;  /* 0x0000e43706007986 */ /* 0x0001e2000c101924 */
[----:B------:R-:W-:Y:S05]  /*4a80*/  BRA `(.L_x_152) ;  /* 0x0000001000747947 */ /* 0x000fea0003800000 */
.L_x_29:
[----:B------:R-:W-:Y:S01]  /*4a90*/  ULDC.64 UR4, c[0x0][0x5c0] ;  /* 0x0001700000047ab9 */ /* 0x000fe20000000a00 */
[-C--:B------:R-:W-:Y:S01]  /*4aa0*/  FMUL R5, R56, R88.reuse ;  /* 0x0000005838057220 */ /* 0x080fe20000400000 */
[----:B------:R-:W-:Y:S01]  /*4ab0*/  LEA R8, P1, R12, UR4, 0x2 ;  /* 0x000000040c087c11 */ /* 0x000fe2000f8210ff */
[----:B------:R-:W-:Y:S01]  /*4ac0*/  IMAD.SHL.U32 R15, R112, 0x20, RZ ;  /* 0x00000020700f7824 */ /* 0x000fe200078e00ff */
[----:B------:R-:W-:Y:S01]  /*4ad0*/  ISETP.GT.AND P2, PT, R4, 0x1, PT ;  /* 0x000000010400780c */ /* 0x000fe20003f44270 */
[-C--:B------:R-:W-:Y:S01]  /*4ae0*/  FMUL R57, R57, R88.reuse ;  /* 0x0000005839397220 */ /* 0x080fe20000400000 */
[----:B------:R-:W-:Y:S01]  /*4af0*/  LEA.HI.X R9, R12, UR5, R105, 0x2, P1 ;  /* 0x000000050c097c11 */ /* 0x000fe200088f1469 */
[C---:B------:R-:W-:Y:S01]  /*4b00*/  IMAD.SHL.U32 R23, R112.reuse, 0x200, RZ ;  /* 0x0000020070177824 */ /* 0x040fe200078e00ff */
[----:B------:R-:W-:Y:S01]  /*4b10*/  ISETP.GT.AND P1, PT, R3, RZ, P2 ;  /* 0x000000ff0300720c */ /* 0x000fe20001724270 */
[----:B------:R-:W-:Y:S01]  /*4b20*/  FMUL R59, R59, R88 ;  /* 0x000000583b3b7220 */ /* 0x000fe20000400000 */
[--C-:B------:R-:W-:Y:S01]  /*4b30*/  SHF.L.U64.HI R7, R112, 0x5, R113.reuse ;  /* 0x0000000570077819 */ /* 0x100fe20000010271 */
[----:B------:R0:W-:Y:S01]  /*4b40*/  @P0 STG.E desc[UR36][R8.64], R5 ;  /* 0x0000000508000986 */ /* 0x0001e2000c101924 */
[----:B------:R-:W-:Y:S01]  /*4b50*/  IADD3 R10, P0, R15, R8, RZ ;  /* 0x000000080f0a7210 */ /* 0x000fe20007f1e0ff */
[-C--:B------:R-:W-:Y:S01]  /*4b60*/  FMUL R13, R58, R88.reuse ;  /* 0x000000583a0d7220 */ /* 0x080fe20000400000 */
[----:B------:R-:W-:Y:S01]  /*4b70*/  SHF.L.U64.HI R113, R112, 0x9, R113 ;  /* 0x0000000970717819 */ /* 0x000fe20000010271 */
[-C--:B------:R-:W-:Y:S01]  /*4b80*/  FMUL R61, R61, R88.reuse ;  /* 0x000000583d3d7220 */ /* 0x080fe20000400000 */
[C---:B------:R-:W-:Y:S01]  /*4b90*/  ISETP.GT.AND P5, PT, R4.reuse, 0x8, PT ;  /* 0x000000080400780c */ /* 0x040fe20003fa4270 */
[----:B------:R-:W-:Y:S01]  /*4ba0*/  IMAD.X R11, R7, 0x1, R9, P0 ;  /* 0x00000001070b7824 */ /* 0x000fe200000e0609 */
[----:B------:R-:W-:Y:S01]  /*4bb0*/  ISETP.GT.AND P0, PT, R3, 0x8, P2 ;  /* 0x000000080300780c */ /* 0x000fe20001704270 */
[----:B------:R-:W-:Y:S01]  /*4bc0*/  FMUL R63, R63, R88 ;  /* 0x000000583f3f7220 */ /* 0x000fe20000400000 */
[----:B------:R-:W-:Y:S01]  /*4bd0*/  ISETP.GT.AND P4, PT, R4, 0x9, PT ;  /* 0x000000090400780c */ /* 0x000fe20003f84270 */
[----:B------:R-:W-:Y:S01]  /*4be0*/  @P1 STG.E desc[UR36][R8.64+0x4], R57 ;  /* 0x0000043908001986 */ /* 0x000fe2000c101924 */
[----:B------:R-:W-:Y:S01]  /*4bf0*/  IADD3 R6, P1, P2, R23, R8, R15 ;  /* 0x0000000817067210 */ /* 0x000fe20007a3e00f */
[-C--:B0-----:R-:W-:Y:S01]  /*4c00*/  FMUL R5, R60, R88.reuse ;  /* 0x000000583c057220 */ /* 0x081fe20000400000 */
[----:B------:R-:W-:Y:S01]  /*4c10*/  ISETP.GT.AND P3, PT, R3, 0x8, P6 ;  /* 0x000000080300780c */ /* 0x000fe20003764270 */
[-C--:B------:R-:W-:Y:S01]  /*4c20*/  FMUL R65, R65, R88.reuse ;  /* 0x0000005841417220 */ /* 0x080fe20000400000 */
[----:B------:R-:W-:Y:S01]  /*4c30*/  IADD3.X R7, R113, R9, R7, P1, P2 ;  /* 0x0000000971077210 */ /* 0x000fe20000fe4407 */
[-C--:B------:R-:W-:Y:S01]  /*4c40*/  FMUL R67, R67, R88.reuse ;  /* 0x0000005843437220 */ /* 0x080fe20000400000 */
[----:B------:R-:W-:Y:S01]  /*4c50*/  ISETP.GT.AND P1, PT, R3, RZ, P5 ;  /* 0x000000ff0300720c */ /* 0x000fe20002f24270 */
[-C--:B------:R-:W-:Y:S01]  /*4c60*/  FMUL R69, R69, R88.reuse ;  /* 0x0000005845457220 */ /* 0x080fe20000400000 */
[C---:B------:R-:W-:Y:S01]  /*4c70*/  ISETP.GT.AND P2, PT, R4.reuse, 0x11, PT ;  /* 0x000000110400780c */ /* 0x040fe20003f44270 */
[----:B------:R-:W-:Y:S01]  /*4c80*/  @P0 STG.E desc[UR36][R10.64+0x4], R59 ;  /* 0x0000043b0a000986 */ /* 0x000fe2000c101924 */
[----:B------:R-:W-:Y:S01]  /*4c90*/  ISETP.GT.AND P0, PT, R3, RZ, P4 ;  /* 0x000000ff0300720c */ /* 0x000fe20002704270 */
[-C--:B------:R-:W-:Y:S01]  /*4ca0*/  FMUL R71, R71, R88.reuse ;  /* 0x0000005847477220 */ /* 0x080fe20000400000 */
[-C--:B------:R-:W-:Y:S01]  /*4cb0*/  FMUL R73, R73, R88.reuse ;  /* 0x0000005849497220 */ /* 0x080fe20000400000 */
[-C--:B------:R-:W-:Y:S01]  /*4cc0*/  FMUL R75, R75, R88.reuse ;  /* 0x000000584b4b7220 */ /* 0x080fe20000400000 */
[-C--:B------:R-:W-:Y:S01]  /*4cd0*/  FMUL R77, R77, R88.reuse ;  /* 0x000000584d4d7220 */ /* 0x080fe20000400000 */
[----:B------:R0:W-:Y:S01]  /*4ce0*/  @P3 STG.E desc[UR36][R10.64], R13 ;  /* 0x0000000d0a003986 */ /* 0x0001e2000c101924 */
[C---:B------:R-:W-:Y:S01]  /*4cf0*/  ISETP.GT.AND P3, PT, R4.reuse, 0x10, PT ;  /* 0x000000100400780c */ /* 0x040fe20003f64270 */
[-C--:B------:R-:W-:Y:S01]  /*4d00*/  FMUL R79, R79, R88.reuse ;  /* 0x000000584f4f7220 */ /* 0x080fe20000400000 */
[-C--:B------:R-:W-:Y:S01]  /*4d10*/  FMUL R81, R81, R88.reuse ;  /* 0x0000005851517220 */ /* 0x080fe20000400000 */
[----:B------:R1:W-:Y:S01]  /*4d20*/  @P1 STG.E desc[UR36][R8.64+0x20], R5 ;  /* 0x0000200508001986 */ /* 0x0003e2000c101924 */
[----:B------:R-:W-:Y:S01]  /*4d30*/  ISETP.GT.AND P1, PT, R3, 0x8, P5 ;  /* 0x000000080300780c */ /* 0x000fe20002f24270 */
[-C--:B------:R-:W-:Y:S01]  /*4d40*/  FMUL R83, R83, R88.reuse ;  /* 0x0000005853537220 */ /* 0x080fe20000400000 */
[C---:B------:R-:W-:Y:S01]  /*4d50*/  ISETP.GT.AND P5, PT, R4.reuse, 0x28, PT ;  /* 0x000000280400780c */ /* 0x040fe20003fa4270 */
[----:B------:R-:W-:Y:S01]  /*4d60*/  @P0 STG.E desc[UR36][R8.64+0x24], R61 ;  /* 0x0000243d08000986 */ /* 0x000fe2000c101924 */
[----:B------:R-:W-:Y:S01]  /*4d70*/  ISETP.GT.AND P0, PT, R3, 0x8, P4 ;  /* 0x000000080300780c */ /* 0x000fe20002704270 */
[-C--:B------:R-:W-:Y:S01]  /*4d80*/  FMUL R85, R85, R88.reuse ;  /* 0x0000005855557220 */ /* 0x080fe20000400000 */
[----:B------:R-:W-:Y:S01]  /*4d90*/  ISETP.GT.AND P4, PT, R4, 0x30, PT ;  /* 0x000000300400780c */ /* 0x000fe20003f84270 */
[-C--:B0-----:R-:W-:Y:S01]  /*4da0*/  FMUL R13, R62, R88.reuse ;  /* 0x000000583e0d7220 */ /* 0x081fe20000400000 */
[----:B------:R-:W-:Y:S01]  /*4db0*/  P2R R57, PR, RZ, 0x20 ;  /* 0x00000020ff397803 */ /* 0x000fe20000000000 */
[-C--:B------:R-:W-:Y:S01]  /*4dc0*/  FMUL R87, R87, R88.reuse ;  /* 0x0000005857577220 */ /* 0x080fe20000400000 */
[-C--:B------:R-:W-:Y:S01]  /*4dd0*/  FMUL R25, R25, R88.reuse ;  /* 0x0000005819197220 */ /* 0x080fe20000400000 */
[-C--:B-1----:R-:W-:Y:S01]  /*4de0*/  FMUL R5, R64, R88.reuse ;  /* 0x0000005840057220 */ /* 0x082fe20000400000 */
[-C--:B------:R-:W-:Y:S01]  /*4df0*/  FMUL R27, R27, R88.reuse ;  /* 0x000000581b1b7220 */ /* 0x080fe20000400000 */
[----:B------:R0:W-:Y:S01]  /*4e00*/  @P1 STG.E desc[UR36][R10.64+0x20], R13 ;  /* 0x0000200d0a001986 */ /* 0x0001e2000c101924 */
[----:B------:R-:W-:Y:S01]  /*4e10*/  ISETP.GT.AND P1, PT, R4, 0x19, PT ;  /* 0x000000190400780c */ /* 0x000fe20003f24270 */
[-C--:B------:R-:W-:Y:S01]  /*4e20*/  FMUL R29, R29, R88.reuse ;  /* 0x000000581d1d7220 */ /* 0x080fe20000400000 */
[-C--:B------:R-:W-:Y:S01]  /*4e30*/  FMUL R31, R31, R88.reuse ;  /* 0x000000581f1f7220 */ /* 0x080fe20000400000 */
[----:B------:R-:W-:Y:S01]  /*4e40*/  @P0 STG.E desc[UR36][R10.64+0x24], R63 ;  /* 0x0000243f0a000986 */ /* 0x000fe2000c101924 */
[----:B------:R-:W-:Y:S01]  /*4e50*/  ISETP.GT.AND P0, PT, R3, RZ, P3 ;  /* 0x000000ff0300720c */ /* 0x000fe20001f04270 */
[-C--:B------:R-:W-:Y:S01]  /*4e60*/  FMUL R33, R33, R88.reuse ;  /* 0x0000005821217220 */ /* 0x080fe20000400000 */
[-C--:B------:R-:W-:Y:S01]  /*4e70*/  FMUL R35, R35, R88.reuse ;  /* 0x0000005823237220 */ /* 0x080fe20000400000 */
[-C--:B------:R-:W-:Y:S01]  /*4e80*/  FMUL R37, R37, R88.reuse ;  /* 0x0000005825257220 */ /* 0x080fe20000400000 */
[-C--:B------:R-:W-:Y:S01]  /*4e90*/  FMUL R39, R39, R88.reuse ;  /* 0x0000005827277220 */ /* 0x080fe20000400000 */
[-C--:B------:R-:W-:Y:S01]  /*4ea0*/  FMUL R41, R41, R88.reuse ;  /* 0x0000005829297220 */ /* 0x080fe20000400000 */
[-C--:B------:R-:W-:Y:S01]  /*4eb0*/  FMUL R43, R43, R88.reuse ;  /* 0x000000582b2b7220 */ /* 0x080fe20000400000 */
[-C--:B0-----:R-:W-:Y:S01]  /*4ec0*/  FMUL R13, R66, R88.reuse ;  /* 0x00000058420d7220 */ /* 0x081fe20000400000 */
[-C--:B------:R-:W-:Y:S01]  /*4ed0*/  FMUL R45, R45, R88.reuse ;  /* 0x000000582d2d7220 */ /* 0x080fe20000400000 */
[-C--:B------:R-:W-:Y:S01]  /*4ee0*/  FMUL R47, R47, R88.reuse ;  /* 0x000000582f2f7220 */ /* 0x080fe20000400000 */
[-C--:B------:R-:W-:Y:S01]  /*4ef0*/  FMUL R49, R49, R88.reuse ;  /* 0x0000005831317220 */ /* 0x080fe20000400000 */
[-C--:B------:R-:W-:Y:S01]  /*4f00*/  FMUL R51, R51, R88.reuse ;  /* 0x0000005833337220 */ /* 0x080fe20000400000 */
[-C--:B------:R-:W-:Y:S01]  /*4f10*/  FMUL R53, R53, R88.reuse ;  /* 0x0000005835357220 */ /* 0x080fe20000400000 */
[----:B------:R0:W-:Y:S01]  /*4f20*/  @P0 STG.E desc[UR36][R8.64+0x40], R5 ;  /* 0x0000400508000986 */ /* 0x0001e2000c101924 */
[----:B------:R-:W-:Y:S01]  /*4f30*/  ISETP.GT.AND P0, PT, R3, RZ, P2 ;  /* 0x000000ff0300720c */ /* 0x000fe20001704270 */
[-C--:B------:R-:W-:Y:S01]  /*4f40*/  FMUL R55, R55, R88.reuse ;  /* 0x0000005837377220 */ /* 0x080fe20000400000 */
[----:B0-----:R-:W-:-:S11]  /*4f50*/  FMUL R5, R68, R88 ;  /* 0x0000005844057220 */ /* 0x001fd60000400000 */
[----:B------:R-:W-:Y:S01]  /*4f60*/  @P0 STG.E desc[UR36][R8.64+0x44], R65 ;  /* 0x0000444108000986 */ /* 0x000fe2000c101924 */
[----:B------:R-:W-:Y:S02]  /*4f70*/  ISETP.GT.AND P0, PT, R3, 0x8, P3 ;  /* 0x000000080300780c */ /* 0x000fe40001f04270 */
[----:B------:R-:W-:-:S04]  /*4f80*/  ISETP.GT.AND P3, PT, R4, 0x29, PT ;  /* 0x000000290400780c */ /* 0x000fc80003f64270 */
[----:B------:R-:W-:-:S07]  /*4f90*/  P2R R56, PR, RZ, 0x8 ;  /* 0x00000008ff387803 */ /* 0x000fce0000000000 */
[----:B------:R0:W-:Y:S01]  /*4fa0*/  @P0 STG.E desc[UR36][R10.64+0x40], R13 ;  /* 0x0000400d0a000986 */ /* 0x0001e2000c101924 */
[----:B------:R-:W-:Y:S02]  /*4fb0*/  ISETP.GT.AND P0, PT, R3, 0x8, P2 ;  /* 0x000000080300780c */ /* 0x000fe40001704270 */
[----:B------:R-:W-:Y:S01]  /*4fc0*/  ISETP.GT.AND P2, PT, R4, 0x18, PT ;  /* 0x000000180400780c */ /* 0x000fe20003f44270 */
[----:B0-----:R-:W-:-:S10]  /*4fd0*/  FMUL R13, R70, R88 ;  /* 0x00000058460d7220 */ /* 0x001fd40000400000 */
[----:B------:R-:W-:Y:S01]  /*4fe0*/  @P0 STG.E desc[UR36][R10.64+0x44], R67 ;  /* 0x000044430a000986 */ /* 0x000fe2000c101924 */
[----:B------:R-:W-:-:S13]  /*4ff0*/  ISETP.GT.AND P0, PT, R3, RZ, P2 ;  /* 0x000000ff0300720c */ /* 0x000fda0001704270 */
[----:B------:R0:W-:Y:S01]  /*5000*/  @P0 STG.E desc[UR36][R8.64+0x60], R5 ;  /* 0x0000600508000986 */ /* 0x0001e2000c101924 */
[----:B------:R-:W-:Y:S01]  /*5010*/  ISETP.GT.AND P0, PT, R3, RZ, P1 ;  /* 0x000000ff0300720c */ /* 0x000fe20000f04270 */
[----:B0-----:R-:W-:-:S12]  /*5020*/  FMUL R5, R72, R88 ;  /* 0x0000005848057220 */ /* 0x001fd80000400000 */
[----:B------:R-:W-:Y:S01]  /*5030*/  @P0 STG.E desc[UR36][R8.64+0x64], R69 ;  /* 0x0000644508000986 */ /* 0x000fe2000c101924 */
[----:B------:R-:W-:Y:S02]  /*5040*/  ISETP.GT.AND P0, PT, R3, 0x8, P2 ;  /* 0x000000080300780c */ /* 0x000fe40001704270 */
[----:B------:R-:W-:-:S11]  /*5050*/  ISETP.GT.AND P2, PT, R4, 0x20, PT ;  /* 0x000000200400780c */ /* 0x000fd60003f44270 */
        /* <DEDUP_REMOVED lines=13> */
[----:B------:R-:W-:Y:S01]  /*5130*/  ISETP.GT.AND P0, PT, R3, 0x8, P1 ;  /* 0x000000080300780c */ /* 0x000fe20000f04270 */
[----:B0-----:R-:W-:-:S12]  /*5140*/  FMUL R13, R78, R88 ;  /* 0x000000584e0d7220 */ /* 0x001fd80000400000 */
[----:B------:R-:W-:Y:S01]  /*5150*/  @P0 STG.E desc[UR36][R10.64+0x84], R75 ;  /* 0x0000844b0a000986 */ /* 0x000fe2000c101924 */
[----:B------:R-:W-:-:S13]  /*5160*/  ISETP.GT.AND P0, PT, R3, RZ, P5 ;  /* 0x000000ff0300720c */ /* 0x000fda0002f04270 */
[----:B------:R0:W-:Y:S01]  /*5170*/  @P0 STG.E desc[UR36][R8.64+0xa0], R5 ;  /* 0x0000a00508000986 */ /* 0x0001e2000c101924 */
[----:B------:R-:W-:Y:S01]  /*5180*/  ISETP.GT.AND P0, PT, R3, RZ, P3 ;  /* 0x000000ff0300720c */ /* 0x000fe20001f04270 */
[----:B0-----:R-:W-:-:S12]  /*5190*/  FMUL R5, R80, R88 ;  /* 0x0000005850057220 */ /* 0x001fd80000400000 */
[----:B------:R-:W-:Y:S01]  /*51a0*/  @P0 STG.E desc[UR36][R8.64+0xa4], R77 ;  /* 0x0000a44d08000986 */ /* 0x000fe2000c101924 */
[----:B------:R-:W-:-:S13]  /*51b0*/  ISETP.GT.AND P0, PT, R3, 0x8, P5 ;  /* 0x000000080300780c */ /* 0x000fda0002f04270 */
[----:B------:R0:W-:Y:S01]  /*51c0*/  @P0 STG.E desc[UR36][R10.64+0xa0], R13 ;  /* 0x0000a00d0a000986 */ /* 0x0001e2000c101924 */
[C---:B------:R-:W-:Y:S02]  /*51d0*/  ISETP.GT.AND P0, PT, R3.reuse, 0x8, P3 ;  /* 0x000000080300780c */ /* 0x040fe40001f04270 */
[----:B------:R-:W-:Y:S01]  /*51e0*/  ISETP.GT.AND P3, PT, R3, 0x8, P2 ;  /* 0x000000080300780c */ /* 0x000fe20001764270 */
[----:B0-----:R-:W-:-:S10]  /*51f0*/  FMUL R13, R82, R88 ;  /* 0x00000058520d7220 */ /* 0x001fd40000400000 */
[----:B------:R-:W-:Y:S01]  /*5200*/  @P0 STG.E desc[UR36][R10.64+0xa4], R79 ;  /* 0x0000a44f0a000986 */ /* 0x000fe2000c101924 */
[----:B------:R-:W-:-:S13]  /*5210*/  ISETP.GT.AND P0, PT, R3, RZ, P4 ;  /* 0x000000ff0300720c */ /* 0x000fda0002704270 */
[----:B------:R0:W-:Y:S01]  /*5220*/  @P0 STG.E desc[UR36][R8.64+0xc0], R5 ;  /* 0x0000c00508000986 */ /* 0x0001e2000c101924 */
[----:B------:R-:W-:-:S04]  /*5230*/  ISETP.GT.AND P0, PT, R4, 0x31, PT ;  /* 0x000000310400780c */ /* 0x000fc80003f04270 */
[----:B------:R-:W-:Y:S01]  /*5240*/  ISETP.GT.AND P1, PT, R3, RZ, P0 ;  /* 0x000000ff0300720c */ /* 0x000fe20000724270 */
[----:B0-----:R-:W-:-:S12]  /*5250*/  FMUL R5, R84, R88 ;  /* 0x0000005854057220 */ /* 0x001fd80000400000 */
[----:B------:R-:W-:Y:S01]  /*5260*/  @P1 STG.E desc[UR36][R8.64+0xc4], R81 ;  /* 0x0000c45108001986 */ /* 0x000fe2000c101924 */
[----:B------:R-:W-:-:S13]  /*5270*/  ISETP.GT.AND P1, PT, R3, 0x8, P4 ;  /* 0x000000080300780c */ /* 0x000fda0002724270 */
[----:B------:R0:W-:Y:S01]  /*5280*/  @P1 STG.E desc[UR36][R10.64+0xc0], R13 ;  /* 0x0000c00d0a001986 */ /* 0x0001e2000c101924 */
[----:B------:R-:W-:-:S13]  /*5290*/  ISETP.GT.AND P1, PT, R3, 0x8, P0 ;  /* 0x000000080300780c */ /* 0x000fda0000724270 */
[----:B------:R-:W-:Y:S01]  /*52a0*/  @P1 STG.E desc[UR36][R10.64+0xc4], R83 ;  /* 0x0000c4530a001986 */ /* 0x000fe2000c101924 */
[----:B------:R-:W-:-:S05]  /*52b0*/  IADD3 R14, P1, R23, R10, RZ ;  /* 0x0000000a170e7210 */ /* 0x000fca0007f3e0ff */
[----:B------:R-:W-:Y:S01]  /*52c0*/  IMAD.X R15, R113, 0x1, R11, P1 ;  /* 0x00000001710f7824 */ /* 0x000fe200008e060b */
[----:B------:R-:W-:-:S13]  /*52d0*/  ISETP.GT.AND P1, PT, R3, RZ, P2 ;  /* 0x000000ff0300720c */ /* 0x000fda0001724270 */
[----:B------:R1:W-:Y:S01]  /*52e0*/  @P1 STG.E desc[UR36][R8.64+0xe0], R5 ;  /* 0x0000e00508001986 */ /* 0x0003e2000c101924 */
[----:B------:R-:W-:-:S04]  /*52f0*/  IADD3 R20, P1, R23, R10, RZ ;  /* 0x0000000a17147210 */ /* 0x000fc80007f3e0ff */
[----:B------:R-:W-:Y:S02]  /*5300*/  IADD3.X R21, R113, R11, RZ, P1, !PT ;  /* 0x0000000b71157210 */ /* 0x000fe40000ffe4ff */
[----:B------:R-:W-:Y:S01]  /*5310*/  IADD3 R12, P1, R23, R8, RZ ;  /* 0x00000008170c7210 */ /* 0x000fe20007f3e0ff */
[----:B------:R-:W-:-:S04]  /*5320*/  FMUL R23, R86, R88 ;  /* 0x0000005856177220 */ /* 0x000fc80000400000 */
[----:B0-----:R-:W-:Y:S01]  /*5330*/  IMAD.X R13, R113, 0x1, R9, P1 ;  /* 0x00000001710d7824 */ /* 0x001fe200008e0609 */
[----:B------:R-:W-:Y:S01]  /*5340*/  ISETP.GT.AND P1, PT, R4, 0x39, PT ;  /* 0x000000390400780c */ /* 0x000fe20003f24270 */
[----:B-1----:R-:W-:-:S03]  /*5350*/  FMUL R5, R24, R88 ;  /* 0x0000005818057220 */ /* 0x002fc60000400000 */
[----:B------:R-:W-:-:S13]  /*5360*/  ISETP.GT.AND P5, PT, R3, RZ, P1 ;  /* 0x000000ff0300720c */ /* 0x000fda0000fa4270 */
[----:B------:R-:W-:Y:S01]  /*5370*/  @P5 STG.E desc[UR36][R8.64+0xe4], R85 ;  /* 0x0000e45508005986 */ /* 0x000fe2000c101924 */
[----:B------:R-:W-:-:S03]  /*5380*/  ISETP.GT.AND P5, PT, R4, 0x1, PT ;  /* 0x000000010400780c */ /* 0x000fc60003fa4270 */
[----:B------:R0:W-:Y:S01]  /*5390*/  @P3 STG.E desc[UR36][R10.64+0xe0], R23 ;  /* 0x0000e0170a003986 */ /* 0x0001e2000c101924 */
[C---:B------:R-:W-:Y:S02]  /*53a0*/  ISETP.GT.AND P3, PT, R3.reuse, 0x8, P1 ;  /* 0x000000080300780c */ /* 0x040fe40000f64270 */
[----:B------:R-:W-:Y:S01]  /*53b0*/  ISETP.GT.AND P5, PT, R3, 0x80, P5 ;  /* 0x000000800300780c */ /* 0x000fe20002fa4270 */
[----:B0-----:R-:W-:-:S10]  /*53c0*/  FMUL R23, R26, R88 ;  /* 0x000000581a177220 */ /* 0x001fd40000400000 */
[----:B------:R0:W-:Y:S01]  /*53d0*/  @P3 STG.E desc[UR36][R10.64+0xe4], R87 ;  /* 0x0000e4570a003986 */ /* 0x0001e2000c101924 */
[C---:B------:R-:W-:Y:S01]  /*53e0*/  ISETP.GT.AND P3, PT, R3.reuse, 0x80, P6 ;  /* 0x000000800300780c */ /* 0x040fe20003764270 */
[----:B------:R-:W-:Y:S01]  /*53f0*/  @P5 IMAD.MOV.U32 R8, RZ, RZ, R12 ;  /* 0x000000ffff085224 */ /* 0x000fe200078e000c */
[----:B------:R-:W-:Y:S01]  /*5400*/  ISETP.GT.AND P6, PT, R3, 0x88, P6 ;  /* 0x000000880300780c */ /* 0x000fe200037c4270 */
[----:B------:R-:W-:Y:S02]  /*5410*/  @P5 IMAD.MOV.U32 R9, RZ, RZ, R13 ;  /* 0x000000ffff095224 */ /* 0x000fe400078e000d */
[----:B0-----:R-:W-:-:S08]  /*5420*/  FMUL R11, R30, R88 ;  /* 0x000000581e0b7220 */ /* 0x001fd00000400000 */
[----:B------:R0:W-:Y:S01]  /*5430*/  @P3 STG.E desc[UR36][R12.64], R5 ;  /* 0x000000050c003986 */ /* 0x0001e2000c101924 */
[----:B------:R-:W-:-:S03]  /*5440*/  ISETP.NE.AND P3, PT, R56, RZ, PT ;  /* 0x000000ff3800720c */ /* 0x000fc60003f65270 */
[----:B------:R-:W-:Y:S01]  /*5450*/  @P5 STG.E desc[UR36][R8.64+0x4], R25 ;  /* 0x0000041908005986 */ /* 0x000fe2000c101924 */
[----:B------:R-:W-:-:S03]  /*5460*/  ISETP.NE.AND P5, PT, R57, RZ, PT ;  /* 0x000000ff3900720c */ /* 0x000fc60003fa5270 */
[----:B------:R1:W-:Y:S01]  /*5470*/  @P6 STG.E desc[UR36][R14.64], R23 ;  /* 0x000000170e006986 */ /* 0x0003e2000c101924 */
[----:B------:R-:W-:Y:S01]  /*5480*/  ISETP.GT.AND P6, PT, R4, 0x1, PT ;  /* 0x000000010400780c */ /* 0x000fe20003fc4270 */
[----:B0-----:R-:W-:-:S03]  /*5490*/  FMUL R5, R28, R88 ;  /* 0x000000581c057220 */ /* 0x001fc60000400000 */
[----:B------:R-:W-:Y:S01]  /*54a0*/  ISETP.GT.AND P6, PT, R3, 0x88, P6 ;  /* 0x000000880300780c */ /* 0x000fe200037c4270 */
[----:B-1----:R-:W-:-:S12]  /*54b0*/  FMUL R15, R44, R88 ;  /* 0x000000582c0f7220 */ /* 0x002fd80000400000 */
[----:B------:R-:W-:Y:S01]  /*54c0*/  @P6 STG.E desc[UR36][R20.64+0x4], R27 ;  /* 0x0000041b14006986 */ /* 0x000fe2000c101924 */
[----:B------:R-:W-:-:S04]  /*54d0*/  ISETP.GT.AND P6, PT, R4, 0x8, PT ;  /* 0x000000080400780c */ /* 0x000fc80003fc4270 */
[----:B------:R-:W-:-:S13]  /*54e0*/  ISETP.GT.AND P6, PT, R3, 0x80, P6 ;  /* 0x000000800300780c */ /* 0x000fda00037c4270 */
[----:B------:R-:W-:Y:S02]  /*54f0*/  @P6 IMAD.MOV.U32 R8, RZ, RZ, R12 ;  /* 0x000000ffff086224 */ /* 0x000fe400078e000c */
[----:B------:R-:W-:-:S05]  /*5500*/  @P6 IMAD.MOV.U32 R9, RZ, RZ, R13 ;  /* 0x000000ffff096224 */ /* 0x000fca00078e000d */
[----:B------:R0:W-:Y:S01]  /*5510*/  @P6 STG.E desc[UR36][R8.64+0x20], R5 ;  /* 0x0000200508006986 */ /* 0x0001e2000c101924 */
[----:B------:R-:W-:-:S04]  /*5520*/  ISETP.GT.AND P6, PT, R4, 0x9, PT ;  /* 0x000000090400780c */ /* 0x000fc80003fc4270 */
[----:B------:R-:W-:Y:S01]  /*5530*/  ISETP.GT.AND P6, PT, R3, 0x80, P6 ;  /* 0x000000800300780c */ /* 0x000fe200037c4270 */
[----:B0-----:R-:W-:-:S12]  /*5540*/  FMUL R5, R32, R88 ;  /* 0x0000005820057220 */ /* 0x001fd80000400000 */
[----:B------:R-:W-:Y:S01]  /*5550*/  @P6 IMAD.MOV.U32 R8, RZ, RZ, R12 ;  /* 0x000000ffff086224 */ /* 0x000fe200078e000c */
[----:B------:R-:W-:-:S05]  /*5560*/  @P6 MOV R9, R13 ;  /* 0x0000000d00096202 */ /* 0x000fca0000000f00 */
[----:B------:R-:W-:Y:S01]  /*5570*/  @P6 STG.E desc[UR36][R8.64+0x24], R29 ;  /* 0x0000241d08006986 */ /* 0x000fe2000c101924 */
[----:B------:R-:W-:-:S04]  /*5580*/  ISETP.GT.AND P6, PT, R4, 0x8, PT ;  /* 0x000000080400780c */ /* 0x000fc80003fc4270 */
[----:B------:R-:W-:-:S13]  /*5590*/  ISETP.GT.AND P6, PT, R3, 0x88, P6 ;  /* 0x000000880300780c */ /* 0x000fda00037c4270 */
[----:B------:R0:W-:Y:S01]  /*55a0*/  @P6 STG.E desc[UR36][R6.64+0x20], R11 ;  /* 0x0000200b06006986 */ /* 0x0001e2000c101924 */
[----:B------:R-:W-:-:S04]  /*55b0*/  ISETP.GT.AND P6, PT, R4, 0x9, PT ;  /* 0x000000090400780c */ /* 0x000fc80003fc4270 */
[----:B------:R-:W-:Y:S01]  /*55c0*/  ISETP.GT.AND P6, PT, R3, 0x88, P6 ;  /* 0x000000880300780c */ /* 0x000fe200037c4270 */
[----:B0-----:R-:W-:-:S12]  /*55d0*/  FMUL R11, R34, R88 ;  /* 0x00000058220b7220 */ /* 0x001fd80000400000 */
        /* <DEDUP_REMOVED lines=9> */
[----:B------:R-:W-:Y:S02]  /*5670*/  @P6 IMAD.MOV.U32 R8, RZ, RZ, R12 ;  /* 0x000000ffff086224 */ /* 0x000fe400078e000c */
[----:B------:R-:W-:-:S05]  /*5680*/  @P6 IMAD.MOV.U32 R9, RZ, RZ, R13 ;  /* 0x000000ffff096224 */ /* 0x000fca00078e000d */
        /* <DEDUP_REMOVED lines=16> */
[----:B------:R-:W-:Y:S01]  /*5790*/  @P6 MOV R8, R12 ;  /* 0x0000000c00086202 */ /* 0x000fe20000000f00 */
        /* <DEDUP_REMOVED lines=15> */
[----:B------:R-:W-:-:S13]  /*5890*/  ISETP.GT.AND P6, PT, R3, 0x80, P6 ;  /* 0x000000800300780c */ /* 0x000fda00037c4270 */
[----:B0-----:R-:W-:Y:S02]  /*58a0*/  @P6 IMAD.MOV.U32 R8, RZ, RZ, R12 ;  /* 0x000000ffff086224 */ /* 0x001fe400078e000c */
[----:B------:R-:W-:-:S05]  /*58b0*/  @P6 IMAD.MOV.U32 R9, RZ, RZ, R13 ;  /* 0x000000ffff096224 */ /* 0x000fca00078e000d */
[----:B------:R0:W-:Y:S01]  /*58c0*/  @P6 STG.E desc[UR36][R8.64+0x84], R41 ;  /* 0x0000842908006986 */ /* 0x0001e2000c101924 */
[----:B------:R-:W-:-:S04]  /*58d0*/  ISETP.GT.AND P6, PT, R4, 0x20, PT ;  /* 0x000000200400780c */ /* 0x000fc80003fc4270 */
[----:B------:R-:W-:Y:S01]  /*58e0*/  ISETP.GT.AND P6, PT, R3, 0x88, P6 ;  /* 0x000000880300780c */ /* 0x000fe200037c4270 */
[----:B0-----:R-:W-:-:S12]  /*58f0*/  FMUL R9, R46, R88 ;  /* 0x000000582e097220 */ /* 0x001fd80000400000 */
[----:B------:R0:W-:Y:S01]  /*5900*/  @P6 STG.E desc[UR36][R6.64+0x80], R11 ;  /* 0x0000800b06006986 */ /* 0x0001e2000c101924 */
[----:B------:R-:W-:-:S04]  /*5910*/  ISETP.GT.AND P6, PT, R4, 0x21, PT ;  /* 0x000000210400780c */ /* 0x000fc80003fc4270 */
[----:B------:R-:W-:Y:S01]  /*5920*/  ISETP.GT.AND P6, PT, R3, 0x88, P6 ;  /* 0x000000880300780c */ /* 0x000fe200037c4270 */
[----:B0-----:R-:W-:-:S12]  /*5930*/  FMUL R11, R48, R88 ;  /* 0x00000058300b7220 */ /* 0x001fd80000400000 */
[----:B------:R-:W-:Y:S01]  /*5940*/  @P6 IMAD.MOV.U32 R4, RZ, RZ, R6 ;  /* 0x000000ffff046224 */ /* 0x000fe200078e0006 */
[----:B------:R-:W-:-:S05]  /*5950*/  @P6 MOV R5, R7 ;  /* 0x0000000700056202 */ /* 0x000fca0000000f00 */
[----:B------:R0:W-:Y:S01]  /*5960*/  @P6 STG.E desc[UR36][R4.64+0x84], R43 ;  /* 0x0000842b04006986 */ /* 0x0001e2000c101924 */
[C---:B------:R-:W-:Y:S02]  /*5970*/  ISETP.GT.AND P6, PT, R3.reuse, 0x80, P5 ;  /* 0x000000800300780c */ /* 0x040fe40002fc4270 */
[----:B------:R-:W-:-:S11]  /*5980*/  ISETP.GT.AND P5, PT, R3, 0x88, P5 ;  /* 0x000000880300780c */ /* 0x000fd60002fa4270 */
[----:B0-----:R-:W-:Y:S02]  /*5990*/  @P6 IMAD.MOV.U32 R4, RZ, RZ, R12 ;  /* 0x000000ffff046224 */ /* 0x001fe400078e000c */
[----:B------:R-:W-:-:S05]  /*59a0*/  @P6 IMAD.MOV.U32 R5, RZ, RZ, R13 ;  /* 0x000000ffff056224 */ /* 0x000fca00078e000d */
[----:B------:R0:W-:Y:S01]  /*59b0*/  @P6 STG.E desc[UR36][R4.64+0xa0], R15 ;  /* 0x0000a00f04006986 */ /* 0x0001e2000c101924 */
[C---:B------:R-:W-:Y:S02]  /*59c0*/  ISETP.GT.AND P6, PT, R3.reuse, 0x80, P3 ;  /* 0x000000800300780c */ /* 0x040fe40001fc4270 */
[----:B------:R-:W-:-:S11]  /*59d0*/  ISETP.GT.AND P3, PT, R3, 0x88, P3 ;  /* 0x000000880300780c */ /* 0x000fd60001f64270 */
[----:B0-----:R-:W-:Y:S02]  /*59e0*/  @P6 IMAD.MOV.U32 R4, RZ, RZ, R12 ;  /* 0x000000ffff046224 */ /* 0x001fe400078e000c */
[----:B------:R-:W-:-:S05]  /*59f0*/  @P6 IMAD.MOV.U32 R5, RZ, RZ, R13 ;  /* 0x000000ffff056224 */ /* 0x000fca00078e000d */
[----:B------:R0:W-:Y:S02]  /*5a00*/  @P6 STG.E desc[UR36][R4.64+0xa4], R45 ;  /* 0x0000a42d04006986 */ /* 0x0001e4000c101924 */
[----:B0-----:R-:W-:Y:S02]  /*5a10*/  @P5 IMAD.MOV.U32 R4, RZ, RZ, R6 ;  /* 0x000000ffff045224 */ /* 0x001fe400078e0006 */
[----:B------:R-:W-:-:S05]  /*5a20*/  @P5 IMAD.MOV.U32 R5, RZ, RZ, R7 ;  /* 0x000000ffff055224 */ /* 0x000fca00078e0007 */
[----:B------:R0:W-:Y:S01]  /*5a30*/  @P5 STG.E desc[UR36][R4.64+0xa0], R9 ;  /* 0x0000a00904005986 */ /* 0x0001e2000c101924 */
[C---:B------:R-:W-:Y:S02]  /*5a40*/  ISETP.GT.AND P5, PT, R3.reuse, 0x80, P4 ;  /* 0x000000800300780c */ /* 0x040fe400027a4270 */
[----:B------:R-:W-:Y:S02]  /*5a50*/  ISETP.GT.AND P4, PT, R3, 0x88, P4 ;  /* 0x000000880300780c */ /* 0x000fe40002784270 */
[----:B0-----:R-:W-:Y:S01]  /*5a60*/  @P3 MOV R4, R6 ;  /* 0x0000000600043202 */ /* 0x001fe20000000f00 */
[----:B------:R-:W-:Y:S02]  /*5a70*/  @P3 IMAD.MOV.U32 R5, RZ, RZ, R7 ;  /* 0x000000ffff053224 */ /* 0x000fe400078e0007 */
[----:B------:R-:W-:-:S03]  /*5a80*/  FMUL R9, R52, R88 ;  /* 0x0000005834097220 */ /* 0x000fc60000400000 */
[----:B------:R0:W-:Y:S01]  /*5a90*/  @P3 STG.E desc[UR36][R4.64+0xa4], R47 ;  /* 0x0000a42f04003986 */ /* 0x0001e2000c101924 */
[C---:B------:R-:W-:Y:S02]  /*5aa0*/  ISETP.GT.AND P3, PT, R3.reuse, 0x80, P0 ;  /* 0x000000800300780c */ /* 0x040fe40000764270 */
[----:B------:R-:W-:Y:S01]  /*5ab0*/  ISETP.GT.AND P0, PT, R3, 0x88, P0 ;  /* 0x000000880300780c */ /* 0x000fe20000704270 */
[----:B0-----:R-:W-:Y:S02]  /*5ac0*/  @P5 IMAD.MOV.U32 R4, RZ, RZ, R12 ;  /* 0x000000ffff045224 */ /* 0x001fe400078e000c */
[----:B------:R-:W-:-:S05]  /*5ad0*/  @P5 IMAD.MOV.U32 R5, RZ, RZ, R13 ;  /* 0x000000ffff055224 */ /* 0x000fca00078e000d */
[----:B------:R0:W-:Y:S01]  /*5ae0*/  @P5 STG.E desc[UR36][R4.64+0xc0], R11 ;  /* 0x0000c00b04005986 */ /* 0x0001e2000c101924 */
[C---:B------:R-:W-:Y:S02]  /*5af0*/  ISETP.GT.AND P5, PT, R3.reuse, 0x80, P2 ;  /* 0x000000800300780c */ /* 0x040fe400017a4270 */
[----:B------:R-:W-:Y:S01]  /*5b00*/  ISETP.GT.AND P2, PT, R3, 0x88, P2 ;  /* 0x000000880300780c */ /* 0x000fe20001744270 */
[----:B0-----:R-:W-:Y:S02]  /*5b10*/  @P3 IMAD.MOV.U32 R4, RZ, RZ, R12 ;  /* 0x000000ffff043224 */ /* 0x001fe400078e000c */
[----:B------:R-:W-:Y:S01]  /*5b20*/  FMUL R11, R54, R88 ;  /* 0x00000058360b7220 */ /* 0x000fe20000400000 */
[----:B------:R-:W-:-:S05]  /*5b30*/  @P3 IMAD.MOV.U32 R5, RZ, RZ, R13 ;  /* 0x000000ffff053224 */ /* 0x000fca00078e000d */
[----:B------:R0:W-:Y:S01]  /*5b40*/  @P3 STG.E desc[UR36][R4.64+0xc4], R49 ;  /* 0x0000c43104003986 */ /* 0x0001e2000c101924 */
[C---:B------:R-:W-:Y:S02]  /*5b50*/  ISETP.GT.AND P3, PT, R3.reuse, 0x80, P1 ;  /* 0x000000800300780c */ /* 0x040fe40000f64270 */
[----:B------:R-:W-:Y:S01]  /*5b60*/  ISETP.GT.AND P1, PT, R3, 0x88, P1 ;  /* 0x000000880300780c */ /* 0x000fe20000f24270 */
[----:B------:R-:W-:Y:S01]  /*5b70*/  FMUL R3, R50, R88 ;  /* 0x0000005832037220 */ /* 0x000fe20000400000 */
[----:B0-----:R-:W-:Y:S01]  /*5b80*/  @P4 IMAD.MOV.U32 R4, RZ, RZ, R6 ;  /* 0x000000ffff044224 */ /* 0x001fe200078e0006 */
[----:B------:R-:W-:-:S05]  /*5b90*/  @P4 MOV R5, R7 ;  /* 0x0000000700054202 */ /* 0x000fca0000000f00 */
[----:B------:R0:W-:Y:S02]  /*5ba0*/  @P4 STG.E desc[UR36][R4.64+0xc0], R3 ;  /* 0x0000c00304004986 */ /* 0x0001e4000c101924 */
[----:B0-----:R-:W-:Y:S02]  /*5bb0*/  @P0 IMAD.MOV.U32 R4, RZ, RZ, R6 ;  /* 0x000000ffff040224 */ /* 0x001fe400078e0006 */
[----:B------:R-:W-:-:S05]  /*5bc0*/  @P0 IMAD.MOV.U32 R5, RZ, RZ, R7 ;  /* 0x000000ffff050224 */ /* 0x000fca00078e0007 */
[----:B------:R0:W-:Y:S02]  /*5bd0*/  @P0 STG.E desc[UR36][R4.64+0xc4], R51 ;  /* 0x0000c43304000986 */ /* 0x0001e4000c101924 */
[----:B0-----:R-:W-:Y:S02]  /*5be0*/  @P5 IMAD.MOV.U32 R4, RZ, RZ, R12 ;  /* 0x000000ffff045224 */ /* 0x001fe400078e000c */
[----:B------:R-:W-:-:S05]  /*5bf0*/  @P5 IMAD.MOV.U32 R5, RZ, RZ, R13 ;  /* 0x000000ffff055224 */ /* 0x000fca00078e000d */
[----:B------:R0:W-:Y:S04]  /*5c00*/  @P5 STG.E desc[UR36][R4.64+0xe0], R9 ;  /* 0x0000e00904005986 */ /* 0x0001e8000c101924 */
[----:B------:R1:W-:Y:S01]  /*5c10*/  @P3 STG.E desc[UR36][R12.64+0xe4], R53 ;  /* 0x0000e4350c003986 */ /* 0x0003e2000c101924 */
[----:B0-----:R-:W-:Y:S02]  /*5c20*/  @P2 IMAD.MOV.U32 R4, RZ, RZ, R6 ;  /* 0x000000ffff042224 */ /* 0x001fe400078e0006 */
[----:B------:R-:W-:-:S05]  /*5c30*/  @P2 IMAD.MOV.U32 R5, RZ, RZ, R7 ;  /* 0x000000ffff052224 */ /* 0x000fca00078e0007 */
[----:B------:R1:W-:Y:S04]  /*5c40*/  @P2 STG.E desc[UR36][R4.64+0xe0], R11 ;  /* 0x0000e00b04002986 */ /* 0x0003e8000c101924 */
[----:B------:R1:W-:Y:S02]  /*5c50*/  @P1 STG.E desc[UR36][R6.64+0xe4], R55 ;  /* 0x0000e43706001986 */ /* 0x0003e4000c101924 */
.L_x_152:
[----:B------:R-:W-:Y:S05]  /*5c60*/  BSYNC B0 ;  /* 0x0000000000007941 */ /* 0x000fea0003800000 */
.L_x_28:
[----:B------:R-:W-:Y:S01]  /*5c70*/  ULDC UR4, c[0x0][0xc] ;  /* 0x0000030000047ab9 */ /* 0x000fe20000000800 */
[----:B------:R-:W-:Y:S01]  /*5c80*/  ULDC UR5, c[0x0][0x10] ;  /* 0x0000040000057ab9 */ /* 0x000fe20000000800 */
[----:B------:R-:W2:Y:S01]  /*5c90*/  LDC R3, c[0x0][0x14] ;  /* 0x00000500ff037b82 */ /* 0x000ea20000000800 */
[----:B------:R-:W-:Y:S01]  /*5ca0*/  UIMAD.WIDE.U32 UR4, UR4, UR5, URZ ;  /* 0x00000005040472a5 */ /* 0x000fe2000f8e003f */
[----:B------:R-:W-:Y:S02]  /*5cb0*/  IMAD.MOV.U32 R90, RZ, RZ, -0x1 ;  /* 0xffffffffff5a7424 */ /* 0x000fe400078e00ff */
[----:B------:R-:W-:-:S03]  /*5cc0*/  IMAD.MOV.U32 R23, RZ, RZ, -0x1 ;  /* 0xffffffffff177424 */ /* 0x000fc600078e00ff */
[----:B--2---:R-:W-:-:S04]  /*5cd0*/  IMAD.WIDE.U32 R16, R3, UR4, R16 ;  /* 0x0000000403107c25 */ /* 0x004fc8000f8e0010 */
[----:B------:R-:W-:Y:S01]  /*5ce0*/  IMAD R3, R3, UR5, RZ ;  /* 0x0000000503037c24 */ /* 0x000fe2000f8e02ff */
[----:B------:R-:W-:Y:S02]  /*5cf0*/  ULDC.64 UR4, c[0x0][0x650] ;  /* 0x0001940000047ab9 */ /* 0x000fe40000000a00 */
[----:B------:R-:W-:Y:S02]  /*5d00*/  ISETP.GE.U32.AND P0, PT, R16, UR4, PT ;  /* 0x0000000410007c0c */ /* 0x000fe4000bf06070 */
[----:B------:R-:W-:Y:S02]  /*5d10*/  IADD3 R17, R17, R3, RZ ;  /* 0x0000000311117210 */ /* 0x000fe40007ffe0ff */
[----:B------:R-:W-:Y:S02]  /*5d20*/  PRMT R3, RZ, 0x7610, R3 ;  /* 0x00007610ff037816 */ /* 0x000fe40000000003 */
[----:B------:R-:W-:-:S13]  /*5d30*/  ISETP.GE.U32.AND.EX P0, PT, R17, UR5, PT, P0 ;  /* 0x0000000511007c0c */ /* 0x000fda000bf06100 */
[----:B------:R-:W-:Y:S05]  /*5d40*/  @P0 BRA `(.L_x_153) ;  /* 0x0000000400640947 */ /* 0x000fea0003800000 */
[----:B-1-3--:R-:W1:Y:S01]  /*5d50*/  S2R R12, SR_CTAID.X ;  /* 0x00000000000c7919 */ /* 0x00ae620000002500 */
[----:B------:R-:W2:Y:S01]  /*5d60*/  LDC.64 R10, c[0x0][0x628] ;  /* 0x00018a00ff0a7b82 */ /* 0x000ea20000000a00 */
[----:B------:R-:W-:Y:S01]  /*5d70*/  ULDC UR4, c[0x0][0x150] ;  /* 0x0000540000047ab9 */ /* 0x000fe20000000800 */
[----:B------:R-:W-:Y:S01]  /*5d80*/  IMAD.MOV.U32 R8, RZ, RZ, R16 ;  /* 0x000000ffff087224 */ /* 0x000fe200078e0010 */
[----:B------:R-:W3:Y:S01]  /*5d90*/  S2R R24, SR_CTAID.Y ;  /* 0x0000000000187919 */ /* 0x000ee20000002600 */
[----:B0-----:R-:W-:-:S04]  /*5da0*/  IMAD.MOV.U32 R9, RZ, RZ, R17 ;  /* 0x000000ffff097224 */ /* 0x001fc800078e0011 */
[----:B------:R-:W0:Y:S08]  /*5db0*/  LDC R21, c[0x0][0x144] ;  /* 0x00005100ff157b82 */ /* 0x000e300000000800 */
[----:B------:R-:W0:Y:S08]  /*5dc0*/  LDC R0, c[0x0][0x630] ;  /* 0x00018c00ff007b82 */ /* 0x000e300000000800 */
[----:B------:R-:W0:Y:S01]  /*5dd0*/  LDC.64 R14, c[0x0][0x620] ;  /* 0x00018800ff0e7b82 */ /* 0x000e220000000a00 */
[----:B--2---:R-:W-:-:S04]  /*5de0*/  ISETP.NE.U32.AND P0, PT, R10, RZ, PT ;  /* 0x000000ff0a00720c */ /* 0x004fc80003f05070 */
[----:B------:R-:W-:Y:S02]  /*5df0*/  ISETP.NE.AND.EX P0, PT, R11, RZ, PT, P0 ;  /* 0x000000ff0b00720c */ /* 0x000fe40003f05300 */
[----:B-1----:R-:W-:-:S05]  /*5e00*/  I2FP.F32.U32 R3, R12 ;  /* 0x0000000c00037245 */ /* 0x002fca0000201000 */
[----:B------:R-:W-:-:S04]  /*5e10*/  FMUL R3, R3, UR4 ;  /* 0x0000000403037c20 */ /* 0x000fc80008400000 */
[----:B------:R1:W2:Y:S02]  /*5e20*/  F2I.U32.TRUNC.NTZ R20, R3 ;  /* 0x0000000300147305 */ /* 0x0002a4000020f000 */
[----:B---3--:R-:W-:Y:S05]  /*5e30*/  @!P0 BRA `(.L_x_154) ;  /* 0x0000000000288947 */ /* 0x008fea0003800000 */
[----:B-1----:R-:W1:Y:S02]  /*5e40*/  LDC R3, c[0x0][0x634] ;  /* 0x00018d00ff037b82 */ /* 0x002e640000000800 */
[----:B-1----:R-:W-:-:S05]  /*5e50*/  IADD3 R3, P0, R16, R3, RZ ;  /* 0x0000000310037210 */ /* 0x002fca0007f1e0ff */
[----:B------:R-:W-:-:S04]  /*5e60*/  IMAD.X R13, RZ, RZ, R17, P0 ;  /* 0x000000ffff0d7224 */ /* 0x000fc800000e0611 */
[----:B------:R-:W-:-:S04]  /*5e70*/  IMAD.WIDE.U32 R4, R13, R10, RZ ;  /* 0x0000000a0d047225 */ /* 0x000fc800078e00ff */
[----:B------:R-:W-:-:S04]  /*5e80*/  IMAD.WIDE.U32 R6, P0, R3, R11, R4 ;  /* 0x0000000b03067225 */ /* 0x000fc80007800004 */
[----:B------:R-:W-:Y:S01]  /*5e90*/  IMAD.WIDE.U32 R4, R3, R10, RZ ;  /* 0x0000000a03047225 */ /* 0x000fe200078e00ff */
[----:B------:R-:W-:-:S03]  /*5ea0*/  MOV R8, R7 ;  /* 0x0000000700087202 */ /* 0x000fc60000000f00 */
[----:B------:R-:W-:Y:S01]  /*5eb0*/  IMAD.X R9, RZ, RZ, RZ, P0 ;  /* 0x000000ffff097224 */ /* 0x000fe200000e06ff */
[----:B------:R-:W-:-:S05]  /*5ec0*/  IADD3 RZ, P0, R5, R6, RZ ;  /* 0x0000000605ff7210 */ /* 0x000fca0007f1e0ff */
[----:B------:R-:W-:-:S08]  /*5ed0*/  IMAD.WIDE.U32.X R8, R13, R11, R8, P0 ;  /* 0x0000000b0d087225 */ /* 0x000fd000000e0408 */
.L_x_154:
[----:B------:R-:W3:Y:S01]  /*5ee0*/  LDC.64 R28, c[0x0][0x640] ;  /* 0x00019000ff1c7b82 */ /* 0x000ee20000000a00 */
[-CC-:B0-----:R-:W-:Y:S01]  /*5ef0*/  SHF.R.U64 R23, R8, R0.reuse, R9.reuse ;  /* 0x0000000008177219 */ /* 0x181fe20000001209 */
[----:B--2---:R-:W-:Y:S01]  /*5f00*/  IMAD.MOV R20, RZ, RZ, -R20 ;  /* 0x000000ffff147224 */ /* 0x004fe200078e0a14 */
[----:B------:R-:W-:Y:S01]  /*5f10*/  SHF.R.U32.HI R0, RZ, R0, R9 ;  /* 0x00000000ff007219 */ /* 0x000fe20000011609 */
[----:B------:R-:W-:Y:S01]  /*5f20*/  ULDC UR4, c[0x0][0x154] ;  /* 0x0000550000047ab9 */ /* 0x000fe20000000800 */
[----:B-1----:R-:W-:Y:S01]  /*5f30*/  IADD3 R3, P0, RZ, -R23, RZ ;  /* 0x80000017ff037210 */ /* 0x002fe20007f1e0ff */
[----:B------:R-:W-:Y:S02]  /*5f40*/  IMAD R21, R21, R20, R12 ;  /* 0x0000001415157224 */ /* 0x000fe400078e020c */
[----:B------:R-:W0:Y:S01]  /*5f50*/  LDC R6, c[0x0][0x618] ;  /* 0x00018600ff067b82 */ /* 0x000e220000000800 */
[----:B------:R-:W-:Y:S02]  /*5f60*/  IMAD.MOV.U32 R7, RZ, RZ, 0x1 ;  /* 0x00000001ff077424 */ /* 0x000fe400078e00ff */
[----:B------:R-:W-:-:S04]  /*5f70*/  IMAD.X R5, RZ, RZ, ~R0, P0 ;  /* 0x000000ffff057224 */ /* 0x000fc800000e0e00 */
[-C--:B------:R-:W-:Y:S01]  /*5f80*/  IMAD R0, R5, R14.reuse, RZ ;  /* 0x0000000e05007224 */ /* 0x080fe200078e02ff */
[----:B------:R-:W1:Y:S01]  /*5f90*/  LDC R8, c[0x0][0x608] ;  /* 0x00018200ff087b82 */ /* 0x000e620000000800 */
[----:B------:R-:W-:-:S04]  /*5fa0*/  IMAD.WIDE.U32 R4, R3, R14, R16 ;  /* 0x0000000e03047225 */ /* 0x000fc800078e0010 */
[----:B------:R-:W-:Y:S01]  /*5fb0*/  IMAD R3, R3, R15, R0 ;  /* 0x0000000f03037224 */ /* 0x000fe200078e0200 */
[----:B------:R-:W-:Y:S02]  /*5fc0*/  I2FP.F32.U32 R0, R24 ;  /* 0x0000001800007245 */ /* 0x000fe40000201000 */
[----:B------:R-:W2:Y:S01]  /*5fd0*/  LDC R26, c[0x0][0x658] ;  /* 0x00019600ff1a7b82 */ /* 0x000ea20000000800 */
[----:B------:R-:W-:Y:S01]  /*5fe0*/  IMAD.IADD R3, R5, 0x1, R3 ;  /* 0x0000000105037824 */ /* 0x000fe200078e0203 */
[----:B---3--:R-:W-:Y:S01]  /*5ff0*/  ISETP.NE.U32.AND P0, PT, R28, RZ, PT ;  /* 0x000000ff1c00720c */ /* 0x008fe20003f05070 */
[----:B------:R-:W-:Y:S01]  /*6000*/  FMUL R0, R0, UR4 ;  /* 0x0000000400007c20 */ /* 0x000fe20008400000 */
[----:B------:R-:W-:Y:S02]  /*6010*/  IMAD.MOV.U32 R5, RZ, RZ, -0x1 ;  /* 0xffffffffff057424 */ /* 0x000fe400078e00ff */
[----:B------:R-:W-:Y:S01]  /*6020*/  ISETP.NE.AND.EX P0, PT, R29, RZ, PT, P0 ;  /* 0x000000ff1d00720c */ /* 0x000fe20003f05300 */
[----:B------:R3:W2:Y:S01]  /*6030*/  F2I.U32.TRUNC.NTZ R13, R0 ;  /* 0x00000000000d7305 */ /* 0x0006a2000020f000 */
[----:B------:R-:W3:Y:S01]  /*6040*/  LDC R15, c[0x0][0x148] ;  /* 0x00005200ff0f7b82 */ /* 0x000ee20000000800 */
[----:B0-----:R-:W-:-:S02]  /*6050*/  SHF.R.U64 R12, R4, R6, R3 ;  /* 0x00000006040c7219 */ /* 0x001fc40000001203 */
[----:B------:R-:W-:-:S05]  /*6060*/  SHF.R.U32.HI R3, RZ, R6, R3 ;  /* 0x00000006ff037219 */ /* 0x000fca0000011603 */
[----:B------:R-:W0:Y:S01]  /*6070*/  LDC R20, c[0x0][0x600] ;  /* 0x00018000ff147b82 */ /* 0x000e220000000800 */
[-CC-:B-1----:R-:W-:Y:S02]  /*6080*/  SHF.R.U64 R10, R12, R8.reuse, R3.reuse ;  /* 0x000000080c0a7219 */ /* 0x182fe40000001203 */
[----:B------:R-:W-:-:S05]  /*6090*/  SHF.R.U32.HI R3, RZ, R8, R3 ;  /* 0x00000008ff037219 */ /* 0x000fca0000011603 */
[----:B------:R-:W1:Y:S01]  /*60a0*/  LDC R27, c[0x0][0x648] ;  /* 0x00019200ff1b7b82 */ /* 0x000e620000000800 */
[-C--:B--2---:R-:W-:Y:S02]  /*60b0*/  SHF.L.U32 R4, R5, R26.reuse, RZ ;  /* 0x0000001a05047219 */ /* 0x084fe400000006ff */
[-CC-:B------:R-:W-:Y:S02]  /*60c0*/  SHF.R.U64 R14, R10, R26.reuse, R3.reuse ;  /* 0x0000001a0a0e7219 */ /* 0x180fe40000001203 */
[----:B------:R-:W-:Y:S02]  /*60d0*/  SHF.R.U32.HI R5, RZ, R26, R3 ;  /* 0x0000001aff057219 */ /* 0x000fe40000011603 */
[----:B------:R-:W-:Y:S01]  /*60e0*/  LOP3.LUT R25, RZ, R4, RZ, 0x33, !PT ;  /* 0x00000004ff197212 */ /* 0x000fe200078e33ff */
[----:B------:R-:W2:Y:S01]  /*60f0*/  LDC R30, c[0x0][0x638] ;  /* 0x00018e00ff1e7b82 */ /* 0x000ea20000000800 */
[----:B------:R-:W-:Y:S01]  /*6100*/  SHF.L.U32 R26, R7, R26, RZ ;  /* 0x0000001a071a7219 */ /* 0x000fe200000006ff */
[----:B------:R-:W-:-:S06]  /*6110*/  IMAD.MOV.U32 R4, RZ, RZ, R14 ;  /* 0x000000ffff047224 */ /* 0x000fcc00078e000e */
[----:B------:R-:W0:Y:S01]  /*6120*/  LDC R31, c[0x0][0x610] ;  /* 0x00018400ff1f7b82 */ /* 0x000e220000000800 */
[----:B------:R-:W-:Y:S05]  /*6130*/  @!P0 BRA `(.L_x_155) ;  /* 0x0000000000288947 */ /* 0x000fea0003800000 */
[----:B------:R-:W4:Y:S02]  /*6140*/  LDC R3, c[0x0][0x64c] ;  /* 0x00019300ff037b82 */ /* 0x000f240000000800 */
[----:B----4-:R-:W-:-:S04]  /*6150*/  IADD3 R3, P0, R14, R3, RZ ;  /* 0x000000030e037210 */ /* 0x010fc80007f1e0ff */
        /* <DEDUP_REMOVED lines=8> */
.L_x_155:
[----:B------:R-:W-:Y:S01]  /*61e0*/  ISETP.NE.AND P0, PT, R2, 0x1, PT ;  /* 0x000000010200780c */ /* 0x000fe20003f05270 */
[----:B0-----:R-:W-:Y:S01]  /*61f0*/  VIADD R7, R20, 0xffffffff ;  /* 0xffffffff14077836 */ /* 0x001fe20000000000 */
[----:B-1-3--:R-:W-:Y:S01]  /*6200*/  SHF.R.U64 R0, R4, R27, R5 ;  /* 0x0000001b04007219 */ /* 0x00afe20000001205 */
[----:B------:R-:W-:Y:S01]  /*6210*/  IMAD.MOV R13, RZ, RZ, -R13 ;  /* 0x000000ffff0d7224 */ /* 0x000fe200078e0a0d */
[----:B------:R-:W-:Y:S01]  /*6220*/  LOP3.LUT R5, R10, R25, RZ, 0xc0, !PT ;  /* 0x000000190a057212 */ /* 0x000fe200078ec0ff */
[----:B------:R-:W-:Y:S01]  /*6230*/  IMAD.MOV.U32 R4, RZ, RZ, 0x1 ;  /* 0x00000001ff047424 */ /* 0x000fe200078e00ff */
[----:B------:R-:W-:Y:S01]  /*6240*/  LOP3.LUT R12, R12, R7, RZ, 0xc0, !PT ;  /* 0x000000070c0c7212 */ /* 0x000fe200078ec0ff */
[----:B------:R-:W-:Y:S02]  /*6250*/  IMAD.MOV R3, RZ, RZ, -R0 ;  /* 0x000000ffff037224 */ /* 0x000fe400078e0a00 */
[----:B------:R-:W-:Y:S02]  /*6260*/  IMAD R0, R26, R0, R5 ;  /* 0x000000001a007224 */ /* 0x000fe400078e0205 */
[----:B--2---:R-:W-:-:S02]  /*6270*/  IMAD R3, R3, R30, R14 ;  /* 0x0000001e03037224 */ /* 0x004fc400078e020e */
[----:B------:R-:W-:Y:S02]  /*6280*/  @P0 IMAD R21, R15, R13, R24 ;  /* 0x0000000d0f150224 */ /* 0x000fe400078e0218 */
[----:B------:R-:W-:Y:S01]  /*6290*/  IMAD R5, R3, R20, R12 ;  /* 0x0000001403057224 */ /* 0x000fe200078e020c */
[----:B------:R-:W-:Y:S01]  /*62a0*/  PRMT R3, R4, 0x7610, R3 ;  /* 0x0000761004037816 */ /* 0x000fe20000000003 */
[----:B------:R-:W-:-:S05]  /*62b0*/  IMAD R0, R0, R31, R21 ;  /* 0x0000001f00007224 */ /* 0x000fca00078e0215 */
[----:B------:R-:W-:Y:S02]  /*62c0*/  SEL R90, R5, R0, !P0 ;  /* 0x00000000055a7207 */ /* 0x000fe40004000000 */
[----:B------:R-:W-:-:S07]  /*62d0*/  SEL R0, R0, R5, !P0 ;  /* 0x0000000500007207 */ /* 0x000fce0004000000 */
.L_x_153:
[----:B------:R-:W-:Y:S02]  /*62e0*/  LOP3.LUT P0, RZ, R3, 0xff, RZ, 0xc0, !PT ;  /* 0x000000ff03ff7812 */ /* 0x000fe4000780c0ff */
[----:B------:R-:W-:-:S11]  /*62f0*/  MOV R92, R0 ;  /* 0x00000000005c7202 */ /* 0x000fd60000000f00 */
[----:B------:R-:W-:Y:S05]  /*6300*/  @P0 BRA `(.L_x_156) ;  /* 0xffffffa800fc0947 */ /* 0x000fea000383ffff */
[----:B------:R-:W-:Y:S05]  /*6310*/  EXIT ;  /* 0x000000000000794d */ /* 0x000fea0003800000 */
.L_x_3:
[----:B0-----:R-:W-:Y:S01]  /*6320*/  ULDC.64 UR4, c[0x0][0x650] ;  /* 0x0001940000047ab9 */ /* 0x001fe20000000a00 */
        /* <DEDUP_REMOVED lines=25> */
.L_x_158:
[--C-:B------:R-:W-:Y:S01]  /*64c0*/  SHF.R.U64 R12, R10, R14, R11.reuse ;  /* 0x0000000e0a0c7219 */ /* 0x100fe2000000120b */
[----:B------:R-:W0:Y:S01]  /*64d0*/  LDC R22, c[0x0][0x618] ;  /* 0x00018600ff167b82 */ /* 0x000e220000000800 */
[----:B------:R-:W-:Y:S01]  /*64e0*/  I2FP.F32.U32 R6, R4 ;  /* 0x0000000400067245 */ /* 0x000fe20000201000 */
[----:B------:R-:W-:Y:S01]  /*64f0*/  ULDC UR4, c[0x0][0x150] ;  /* 0x0000540000047ab9 */ /* 0x000fe20000000800 */
[----:B------:R-:W-:Y:S02]  /*6500*/  SHF.R.U32.HI R5, RZ, R14, R11 ;  /* 0x0000000eff057219 */ /* 0x000fe4000001160b */
[----:B------:R-:W-:Y:S01]  /*6510*/  IADD3 R9, P0, RZ, -R12, RZ ;  /* 0x8000000cff097210 */ /* 0x000fe20007f1e0ff */
[----:B------:R-:W-:Y:S01]  /*6520*/  FMUL R11, R6, UR4 ;  /* 0x00000004060b7c20 */ /* 0x000fe20008400000 */
[----:B------:R-:W-:Y:S01]  /*6530*/  ULDC UR4, c[0x0][0x154] ;  /* 0x0000550000047ab9 */ /* 0x000fe20000000800 */
[----:B------:R-:W1:Y:S02]  /*6540*/  LDC.64 R24, c[0x0][0x640] ;  /* 0x00019000ff187b82 */ /* 0x000e640000000a00 */
[----:B------:R-:W-:-:S02]  /*6550*/  IMAD.X R5, RZ, RZ, ~R5, P0 ;  /* 0x000000ffff057224 */ /* 0x000fc400000e0e05 */
[----:B------:R-:W2:Y:S01]  /*6560*/  F2I.U32.TRUNC.NTZ R11, R11 ;  /* 0x0000000b000b7305 */ /* 0x000ea2000020f000 */
[----:B------:R-:W-:-:S03]  /*6570*/  IMAD.WIDE.U32 R6, R9, R20, R16 ;  /* 0x0000001409067225 */ /* 0x000fc600078e0010 */
[----:B------:R-:W3:Y:S01]  /*6580*/  LDC R13, c[0x0][0x144] ;  /* 0x00005100ff0d7b82 */ /* 0x000ee20000000800 */
[----:B------:R-:W-:-:S04]  /*6590*/  IMAD R8, R5, R20, RZ ;  /* 0x0000001405087224 */ /* 0x000fc800078e02ff */
[----:B------:R-:W-:Y:S02]  /*65a0*/  IMAD R5, R9, R21, R8 ;  /* 0x0000001509057224 */ /* 0x000fe400078e0208 */
[----:B------:R-:W-:Y:S01]  /*65b0*/  IMAD.MOV.U32 R8, RZ, RZ, -0x1 ;  /* 0xffffffffff087424 */ /* 0x000fe200078e00ff */
[----:B------:R-:W4:Y:S01]  /*65c0*/  LDC R14, c[0x0][0x608] ;  /* 0x00018200ff0e7b82 */ /* 0x000f220000000800 */
[----:B------:R-:W-:Y:S01]  /*65d0*/  IMAD.IADD R5, R7, 0x1, R5 ;  /* 0x0000000107057824 */ /* 0x000fe200078e0205 */
[----:B------:R-:W-:-:S04]  /*65e0*/  I2FP.F32.U32 R7, R3 ;  /* 0x0000000300077245 */ /* 0x000fc80000201000 */
[-C--:B0-----:R-:W-:Y:S01]  /*65f0*/  SHF.R.U64 R10, R6, R22.reuse, R5 ;  /* 0x00000016060a7219 */ /* 0x081fe20000001205 */
[----:B--2---:R-:W-:Y:S01]  /*6600*/  IMAD.MOV R6, RZ, RZ, -R11 ;  /* 0x000000ffff067224 */ /* 0x004fe200078e0a0b */
[----:B------:R-:W0:Y:S01]  /*6610*/  LDC R9, c[0x0][0x658] ;  /* 0x00019600ff097b82 */ /* 0x000e220000000800 */
[----:B-1----:R-:W-:Y:S01]  /*6620*/  ISETP.NE.U32.AND P0, PT, R24, RZ, PT ;  /* 0x000000ff1800720c */ /* 0x002fe20003f05070 */
[----:B------:R-:W-:Y:S01]  /*6630*/  FMUL R7, R7, UR4 ;  /* 0x0000000407077c20 */ /* 0x000fe20008400000 */
[----:B------:R-:W-:Y:S02]  /*6640*/  SHF.R.U32.HI R5, RZ, R22, R5 ;  /* 0x00000016ff057219 */ /* 0x000fe40000011605 */
[----:B------:R-:W-:-:S03]  /*6650*/  ISETP.NE.AND.EX P0, PT, R25, RZ, PT, P0 ;  /* 0x000000ff1900720c */ /* 0x000fc60003f05300 */
[----:B------:R-:W1:Y:S01]  /*6660*/  LDC R20, c[0x0][0x148] ;  /* 0x00005200ff147b82 */ /* 0x000e620000000800 */
[----:B---3--:R-:W-:Y:S02]  /*6670*/  IMAD R23, R13, R6, R4 ;  /* 0x000000060d177224 */ /* 0x008fe400078e0204 */
[----:B------:R-:W-:-:S05]  /*6680*/  IMAD.MOV.U32 R6, RZ, RZ, 0x1 ;  /* 0x00000001ff067424 */ /* 0x000fca00078e00ff */
[----:B------:R-:W2:Y:S01]  /*6690*/  LDC R21, c[0x0][0x600] ;  /* 0x00018000ff157b82 */ /* 0x000ea20000000800 */
[-CC-:B----4-:R-:W-:Y:S02]  /*66a0*/  SHF.R.U64 R13, R10, R14.reuse, R5.reuse ;  /* 0x0000000e0a0d7219 */ /* 0x190fe40000001205 */
[----:B------:R-:W-:Y:S02]  /*66b0*/  SHF.R.U32.HI R4, RZ, R14, R5 ;  /* 0x0000000eff047219 */ /* 0x000fe40000011605 */
[----:B------:R3:W4:Y:S03]  /*66c0*/  F2I.U32.TRUNC.NTZ R14, R7 ;  /* 0x00000007000e7305 */ /* 0x000726000020f000 */
[----:B------:R-:W1:Y:S01]  /*66d0*/  LDC R26, c[0x0][0x648] ;  /* 0x00019200ff1a7b82 */ /* 0x000e620000000800 */
[-C--:B0-----:R-:W-:Y:S02]  /*66e0*/  SHF.L.U32 R8, R8, R9.reuse, RZ ;  /* 0x0000000908087219 */ /* 0x081fe400000006ff */
[----:B------:R-:W-:-:S02]  /*66f0*/  SHF.R.U64 R15, R13, R9, R4 ;  /* 0x000000090d0f7219 */ /* 0x000fc40000001204 */
[-C--:B------:R-:W-:Y:S02]  /*6700*/  SHF.R.U32.HI R5, RZ, R9.reuse, R4 ;  /* 0x00000009ff057219 */ /* 0x080fe40000011604 */
[----:B------:R-:W-:Y:S01]  /*6710*/  SHF.L.U32 R22, R6, R9, RZ ;  /* 0x0000000906167219 */ /* 0x000fe200000006ff */
[----:B------:R-:W0:Y:S01]  /*6720*/  LDC R27, c[0x0][0x638] ;  /* 0x00018e00ff1b7b82 */ /* 0x000e220000000800 */
[----:B------:R-:W-:Y:S02]  /*6730*/  LOP3.LUT R28, RZ, R8, RZ, 0x33, !PT ;  /* 0x00000008ff1c7212 */ /* 0x000fe400078e33ff */
[----:B------:R-:W-:-:S05]  /*6740*/  MOV R4, R15 ;  /* 0x0000000f00047202 */ /* 0x000fca0000000f00 */
[----:B------:R-:W0:Y:S01]  /*6750*/  LDC R29, c[0x0][0x610] ;  /* 0x00018400ff1d7b82 */ /* 0x000e220000000800 */
[----:B---34-:R-:W-:Y:S05]  /*6760*/  @!P0 BRA `(.L_x_159) ;  /* 0x0000000000288947 */ /* 0x018fea0003800000 */
[----:B------:R-:W3:Y:S02]  /*6770*/  LDC R4, c[0x0][0x64c] ;  /* 0x00019300ff047b82 */ /* 0x000ee40000000800 */
[----:B---3--:R-:W-:-:S05]  /*6780*/  IADD3 R9, P0, R15, R4, RZ ;  /* 0x000000040f097210 */ /* 0x008fca0007f1e0ff */
[----:B------:R-:W-:-:S04]  /*6790*/  IMAD.X R11, RZ, RZ, R5, P0 ;  /* 0x000000ffff0b7224 */ /* 0x000fc800000e0605 */
[----:B------:R-:W-:-:S04]  /*67a0*/  IMAD.WIDE.U32 R4, R11, R24, RZ ;  /* 0x000000180b047225 */ /* 0x000fc800078e00ff */
[----:B------:R-:W-:-:S04]  /*67b0*/  IMAD.WIDE.U32 R6, P0, R9, R25, R4 ;  /* 0x0000001909067225 */ /* 0x000fc80007800004 */
[----:B------:R-:W-:-:S04]  /*67c0*/  IMAD.WIDE.U32 R4, R9, R24, RZ ;  /* 0x0000001809047225 */ /* 0x000fc800078e00ff */
[----:B------:R-:W-:Y:S01]  /*67d0*/  IMAD.X R9, RZ, RZ, RZ, P0 ;  /* 0x000000ffff097224 */ /* 0x000fe200000e06ff */
[----:B------:R-:W-:Y:S01]  /*67e0*/  IADD3 RZ, P0, R5, R6, RZ ;  /* 0x0000000605ff7210 */ /* 0x000fe20007f1e0ff */
[----:B------:R-:W-:-:S04]  /*67f0*/  IMAD.MOV.U32 R8, RZ, RZ, R7 ;  /* 0x000000ffff087224 */ /* 0x000fc800078e0007 */
[----:B------:R-:W-:-:S08]  /*6800*/  IMAD.WIDE.U32.X R4, R11, R25, R8, P0 ;  /* 0x000000190b047225 */ /* 0x000fd000000e0408 */
.L_x_159:
[----:B------:R-:W-:Y:S01]  /*6810*/  ISETP.NE.AND P0, PT, R2, 0x1, PT ;  /* 0x000000010200780c */ /* 0x000fe20003f05270 */
[----:B--2---:R-:W-:Y:S01]  /*6820*/  VIADD R7, R21, 0xffffffff ;  /* 0xffffffff15077836 */ /* 0x004fe20000000000 */
[----:B-1----:R-:W-:Y:S01]  /*6830*/  SHF.R.U64 R5, R4, R26, R5 ;  /* 0x0000001a04057219 */ /* 0x002fe20000001205 */
[----:B------:R-:W-:Y:S01]  /*6840*/  IMAD.MOV R14, RZ, RZ, -R14 ;  /* 0x000000ffff0e7224 */ /* 0x000fe200078e0a0e */
[----:B------:R-:W-:Y:S01]  /*6850*/  LOP3.LUT R4, R13, R28, RZ, 0xc0, !PT ;  /* 0x0000001c0d047212 */ /* 0x000fe200078ec0ff */
[----:B------:R-:W-:Y:S01]  /*6860*/  IMAD.MOV.U32 R8, RZ, RZ, R12 ;  /* 0x000000ffff087224 */ /* 0x000fe200078e000c */
[----:B------:R-:W-:Y:S01]  /*6870*/  LOP3.LUT R10, R10, R7, RZ, 0xc0, !PT ;  /* 0x000000070a0a7212 */ /* 0x000fe200078ec0ff */
[----:B------:R-:W-:Y:S02]  /*6880*/  IMAD.MOV R6, RZ, RZ, -R5 ;  /* 0x000000ffff067224 */ /* 0x000fe400078e0a05 */
[----:B------:R-:W-:-:S04]  /*6890*/  IMAD R4, R22, R5, R4 ;  /* 0x0000000516047224 */ /* 0x000fc800078e0204 */
[----:B------:R-:W-:Y:S02]  /*68a0*/  @P0 IMAD R23, R20, R14, R3 ;  /* 0x0000000e14170224 */ /* 0x000fe400078e0203 */
[----:B0-----:R-:W-:Y:S01]  /*68b0*/  IMAD R3, R6, R27, R15 ;  /* 0x0000001b06037224 */ /* 0x001fe200078e020f */
[----:B------:R-:W-:Y:S01]  /*68c0*/  MOV R6, 0x1 ;  /* 0x0000000100067802 */ /* 0x000fe20000000f00 */
[----:B------:R-:W-:Y:S02]  /*68d0*/  IMAD R7, R4, R29, R23 ;  /* 0x0000001d04077224 */ /* 0x000fe400078e0217 */
[----:B------:R-:W-:-:S05]  /*68e0*/  IMAD R4, R3, R21, R10 ;  /* 0x0000001503047224 */ /* 0x000fca00078e020a */
[----:B------:R-:W-:Y:S02]  /*68f0*/  SEL R9, R4, R7, !P0 ;  /* 0x0000000704097207 */ /* 0x000fe40004000000 */
[----:B------:R-:W-:-:S07]  /*6900*/  SEL R7, R7, R4, !P0 ;  /* 0x0000000407077207 */ /* 0x000fce0004000000 */
.L_x_157:
[----:B------:R-:W-:-:S08]  /*6910*/  NOP ;  /* 0x0000000000007918 */ /* 0x000fd00000000000 */
[----:B------:R-:W0:-:S00]  /*6920*/  USETMAXREG.DEALLOC.CTAPOOL 0x28 ;  /* 0x00000028000079c8 */ /* 0x000e0000080e0500 */
[----:B0-----:R-:W-:-:S13]  /*6930*/  ISETP.NE.AND P0, PT, R0, RZ, PT ;  /* 0x000000ff0000720c */ /* 0x001fda0003f05270 */
[----:B------:R-:W-:Y:S05]  /*6940*/  @P0 EXIT ;  /* 0x000000000000094d */ /* 0x000fea0003800000 */
[----:B------:R-:W-:Y:S01]  /*6950*/  LOP3.LUT P0, RZ, R6, 0xff, RZ, 0xc0, !PT ;  /* 0x000000ff06ff7812 */ /* 0x000fe2000780c0ff */
[----:B------:R-:W-:Y:S02]  /*6960*/  IMAD.MOV.U32 R3, RZ, RZ, 0x1 ;  /* 0x00000001ff037424 */ /* 0x000fe400078e00ff */
[----:B------:R-:W-:-:S10]  /*6970*/  IMAD.MOV.U32 R0, RZ, RZ, RZ ;  /* 0x000000ffff007224 */ /* 0x000fd400078e00ff */
[----:B------:R-:W-:Y:S05]  /*6980*/  @!P0 BRA `(.L_x_160) ;  /* 0x0000000c00348947 */ /* 0x000fea0003800000 */
[----:B------:R-:W0:Y:S01]  /*6990*/  LDC R0, c[0x0][0x28c] ;  /* 0x0000a300ff007b82 */ /* 0x000e220000000800 */
[----:B------:R-:W-:Y:S01]  /*69a0*/  ULDC UR5, c[0x0][0x600] ;  /* 0x0001800000057ab9 */ /* 0x000fe20000000800 */
[----:B------:R-:W-:Y:S01]  /*69b0*/  ULDC UR4, c[0x0][0xc] ;  /* 0x0000030000047ab9 */ /* 0x000fe20000000800 */
[----:B------:R-:W-:Y:S01]  /*69c0*/  UIADD3 UR16, UR5, -0x1, URZ ;  /* 0xffffffff05107890 */ /* 0x000fe2000fffe03f */
[C---:B------:R-:W-:Y:S01]  /*69d0*/  LOP3.LUT P2, RZ, R18.reuse, 0x7f, RZ, 0xc0, !PT ;  /* 0x0000007f12ff7812 */ /* 0x040fe2000784c0ff */
[----:B------:R-:W-:Y:S01]  /*69e0*/  ULDC UR6, c[0x0][0x658] ;  /* 0x0001960000067ab9 */ /* 0x000fe20000000800 */
[----:B------:R-:W-:Y:S01]  /*69f0*/  ULDC UR5, c[0x0][0x10] ;  /* 0x0000040000057ab9 */ /* 0x000fe20000000800 */
[----:B------:R-:W-:Y:S01]  /*6a00*/  UMOV UR7, 0xffffffff ;  /* 0xffffffff00077882 */ /* 0x000fe20000000000 */
[----:B------:R-:W-:Y:S01]  /*6a10*/  UMOV UR8, 0x1 ;  /* 0x0000000100087882 */ /* 0x000fe20000000000 */
[----:B------:R-:W-:Y:S01]  /*6a20*/  UIMAD.WIDE.U32 UR4, UR4, UR5, URZ ;  /* 0x00000005040472a5 */ /* 0x000fe2000f8e003f */
[----:B------:R-:W-:Y:S01]  /*6a30*/  LOP3.LUT P0, RZ, R18, 0x1f, RZ, 0xc0, !PT ;  /* 0x0000001f12ff7812 */ /* 0x000fe2000780c0ff */
[----:B------:R-:W-:Y:S01]  /*6a40*/  USHF.L.U32 UR7, UR7, UR6, URZ ;  /* 0x0000000607077299 */ /* 0x000fe2000800063f */
[----:B------:R-:W-:Y:S01]  /*6a50*/  BSSY B0, `(.L_x_160) ;  /* 0x00000c0000007945 */ /* 0x000fe20003800000 */
[----:B------:R-:W-:Y:S01]  /*6a60*/  USHF.L.U32 UR18, UR8, UR6, URZ ;  /* 0x0000000608127299 */ /* 0x000fe2000800063f */
[----:B------:R-:W-:Y:S01]  /*6a70*/  IMAD.MOV.U32 R11, RZ, RZ, 0x1 ;  /* 0x00000001ff0b7424 */ /* 0x000fe200078e00ff */
[----:B------:R-:W-:Y:S01]  /*6a80*/  LOP3.LUT R18, R19, 0x2, RZ, 0xfc, !PT ;  /* 0x0000000213127812 */ /* 0x000fe200078efcff */
[----:B------:R-:W-:Y:S01]  /*6a90*/  ULDC UR6, c[0x0][0x14] ;  /* 0x0000050000067ab9 */ /* 0x000fe20000000800 */
[----:B------:R-:W-:Y:S01]  /*6aa0*/  PLOP3.LUT P0, PT, P0, P2, PT, 0x8a, 0x0 ;  /* 0x000000000000781c */ /* 0x000fe20000705172 */
[----:B------:R-:W-:-:S02]  /*6ab0*/  UIMAD.WIDE.U32 UR20, UR4, UR6, URZ ;  /* 0x00000006041472a5 */ /* 0x000fc4000f8e003f */
[----:B------:R-:W-:Y:S02]  /*6ac0*/  UIMAD UR13, UR5, UR6, URZ ;  /* 0x00000006050d72a4 */ /* 0x000fe4000f8e023f */
[----:B------:R-:W-:Y:S01]  /*6ad0*/  ULOP3.LUT UR17, URZ, UR7, URZ, 0x33, !UPT ;  /* 0x000000073f117292 */ /* 0x000fe2000f8e333f */
[----:B0-----:R-:W-:Y:S01]  /*6ae0*/  VIADD R0, R0, 0x1f ;  /* 0x0000001f00007836 */ /* 0x001fe20000000000 */
[----:B------:R-:W-:Y:S01]  /*6af0*/  UIADD3 UR13, UR21, UR13, URZ ;  /* 0x0000000d150d7290 */ /* 0x000fe2000fffe03f */
[----:B------:R-:W-:-:S03]  /*6b00*/  ULDC.64 UR22, c[0x0][0x198] ;  /* 0x0000660000167ab9 */ /* 0x000fc60000000a00 */
[----:B------:R-:W-:-:S04]  /*6b10*/  SHF.R.S32.HI R3, RZ, 0x1f, R0 ;  /* 0x0000001fff037819 */ /* 0x000fc80000011400 */
[----:B------:R-:W-:Y:S02]  /*6b20*/  LEA.HI R3, R3, R0, RZ, 0x5 ;  /* 0x0000000003037211 */ /* 0x000fe400078f28ff */
[----:B------:R-:W-:Y:S02]  /*6b30*/  MOV R0, RZ ;  /* 0x000000ff00007202 */ /* 0x000fe40000000f00 */
[----:B------:R-:W-:Y:S01]  /*6b40*/  SHF.R.S32.HI R13, RZ, 0x5, R3 ;  /* 0x00000005ff0d7819 */ /* 0x000fe20000011403 */
[----:B------:R-:W-:-:S04]  /*6b50*/  IMAD.MOV.U32 R3, RZ, RZ, 0x1 ;  /* 0x00000001ff037424 */ /* 0x000fc800078e00ff */
[----:B------:R-:W-:-:S07]  /*6b60*/  VIADD R10, R13, 0x1 ;  /* 0x000000010d0a7836 */ /* 0x000fce0000000000 */
.L_x_172:
[----:B------:R-:W-:-:S03]  /*6b70*/  UMOV UR4, 0xffffffff ;  /* 0xffffffff00047882 */ /* 0x000fc60000000000 */
[----:B------:R-:W-:Y:S05]  /*6b80*/  BRA.DIV UR4, `(.L_x_161) ;  /* 0x0000000e04587947 */ /* 0x000fea000b800000 */
[----:B------:R-:W-:-:S13]  /*6b90*/  ELECT P6, URZ, PT ;  /* 0x00000000003f782f */ /* 0x000fda00038c0000 */
.L_x_181:
[----:B------:R-:W0:Y:S01]  /*6ba0*/  LDC R4, c[0x0][0x28c] ;  /* 0x0000a300ff047b82 */ /* 0x000e220000000800 */
[----:B------:R-:W-:Y:S01]  /*6bb0*/  BSSY B1, `(.L_x_162) ;  /* 0x0000037000017945 */ /* 0x000fe20003800000 */
[----:B0-----:R-:W-:-:S13]  /*6bc0*/  ISETP.LT.OR P6, PT, R4, 0x1, !P6 ;  /* 0x000000010400780c */ /* 0x001fda00077c1670 */
[----:B------:R-:W-:Y:S05]  /*6bd0*/  @P6 BRA `(.L_x_163) ;  /* 0x0000000000d06947 */ /* 0x000fea0003800000 */
[----:B------:R-:W-:Y:S01]  /*6be0*/  IMAD.SHL.U32 R14, R9, 0x40, RZ ;  /* 0x00000040090e7824 */ /* 0x000fe200078e00ff */
[----:B------:R-:W-:Y:S01]  /*6bf0*/  MOV R6, R0 ;  /* 0x0000000000067202 */ /* 0x000fe20000000f00 */
[----:B------:R-:W-:Y:S02]  /*6c00*/  IMAD.SHL.U32 R15, R7, 0x100, RZ ;  /* 0x00000100070f7824 */ /* 0x000fe400078e00ff */
[----:B------:R-:W-:Y:S02]  /*6c10*/  IMAD.MOV.U32 R20, RZ, RZ, RZ ;  /* 0x000000ffff147224 */ /* 0x000fe400078e00ff */
[----:B------:R-:W-:Y:S02]  /*6c20*/  IMAD.MOV.U32 R4, RZ, RZ, R10 ;  /* 0x000000ffff047224 */ /* 0x000fe400078e000a */
[----:B------:R-:W-:-:S07]  /*6c30*/  IMAD.MOV.U32 R5, RZ, RZ, R3 ;  /* 0x000000ffff057224 */ /* 0x000fce00078e0003 */
.L_x_167:
[----:B------:R-:W0:Y:S01]  /*6c40*/  S2R R12, SR_CgaCtaId ;  /* 0x00000000000c7919 */ /* 0x000e220000008800 */
[----:B------:R-:W-:Y:S01]  /*6c50*/  MOV R7, 0x400 ;  /* 0x0000040000077802 */ /* 0x000fe20000000f00 */
[----:B------:R-:W1:Y:S03]  /*6c60*/  @!P2 LDC R9, c[0x0][0x500] ;  /* 0x00014000ff09ab82 */ /* 0x000e660000000800 */
[----:B0-----:R-:W-:Y:S02]  /*6c70*/  LEA R21, R12, R7, 0x18 ;  /* 0x000000070c157211 */ /* 0x001fe400078ec0ff */
[----:B------:R-:W-:-:S03]  /*6c80*/  SHF.L.U32 R7, R5, 0x1f, RZ ;  /* 0x0000001f05077819 */ /* 0x000fc600000006ff */
[----:B------:R-:W-:-:S04]  /*6c90*/  IMAD R12, R6, 0x8, R21 ;  /* 0x00000008060c7824 */ /* 0x000fc800078e0215 */
[----:B------:R-:W0:Y:S02]  /*6ca0*/  SYNCS.PHASECHK.TRANS64.TRYWAIT P1, [R12+URZ+0x10], R7 ;  /* 0x000010070c0075a7 */ /* 0x000e24000802017f */
[----:B01----:R-:W-:Y:S05]  /*6cb0*/  @!P1 BRA `(.L_x_164) ;  /* 0x0000000c002c9947 */ /* 0x003fea0003800000 */
.L_x_182:
[----:B0-----:R-:W-:Y:S01]  /*6cc0*/  PRMT R7, R18, 0x9910, RZ ;  /* 0x0000991012077816 */ /* 0x001fe200000000ff */
[----:B------:R0:W-:Y:S03]  /*6cd0*/  @!P2 SYNCS.ARRIVE.TRANS64 RZ, [R12+URZ], R9 ;  /* 0x000000090cffa9a7 */ /* 0x0001e6000800003f */
[----:B------:R-:W-:-:S13]  /*6ce0*/  ISETP.NE.AND P1, PT, R7, 0x2, PT ;  /* 0x000000020700780c */ /* 0x000fda0003f25270 */
[----:B0-----:R-:W-:Y:S05]  /*6cf0*/  @P1 BRA `(.L_x_165) ;  /* 0x0000000000041947 */ /* 0x001fea0003800000 */
[----:B------:R-:W-:Y:S01]  /*6d00*/  BPT.TRAP 0x1 ;  /* 0x000000040000795c */ /* 0x000fe20000300000 */
.L_x_165:
[----:B------:R-:W-:Y:S05]  /*6d10*/  @P0 BRA `(.L_x_166) ;  /* 0x0000000000040947 */ /* 0x000fea0003800000 */
[----:B------:R-:W-:Y:S01]  /*6d20*/  BPT.TRAP 0x1 ;  /* 0x000000040000795c */ /* 0x000fe20000300000 */
.L_x_166:
[--C-:B------:R-:W-:Y:S01]  /*6d30*/  IMAD R7, R6, 0x8000, R21.reuse ;  /* 0x0000800006077824 */ /* 0x100fe200078e0215 */
[----:B------:R-:W-:Y:S01]  /*6d40*/  R2UR UR9, R12 ;  /* 0x000000000c0972ca */ /* 0x000fe200000e0000 */
[----:B------:R-:W-:Y:S01]  /*6d50*/  IMAD R21, R6, 0x2000, R21 ;  /* 0x0000200006157824 */ /* 0x000fe200078e0215 */
[----:B------:R-:W-:Y:S01]  /*6d60*/  UIADD3 UR4, UP0, UR22, 0xf0, URZ ;  /* 0x000000f016047890 */ /* 0x000fe2000ff1e03f */
[----:B------:R-:W-:Y:S01]  /*6d70*/  VIADD R4, R4, 0xffffffff ;  /* 0xffffffff04047836 */ /* 0x000fe20000000000 */
[----:B------:R-:W-:Y:S01]  /*6d80*/  R2UR UR5, R7 ;  /* 0x00000000070572ca */ /* 0x000fe200000e0000 */
[----:B------:R-:W-:Y:S01]  /*6d90*/  UIADD3 UR24, UP1, UR22, 0x1f0, URZ ;  /* 0x000001f016187890 */ /* 0x000fe2000ff3e03f */
[----:B------:R-:W-:Y:S01]  /*6da0*/  R2UR UR8, R21 ;  /* 0x00000000150872ca */ /* 0x000fe200000e0000 */
[----:B------:R-:W-:Y:S01]  /*6db0*/  VIADD R6, R6, 0x1 ;  /* 0x0000000106067836 */ /* 0x000fe20000000000 */
[----:B------:R-:W-:Y:S01]  /*6dc0*/  R2UR UR11, R15 ;  /* 0x000000000f0b72ca */ /* 0x000fe200000e0000 */
[----:B------:R-:W-:Y:S01]  /*6dd0*/  UIADD3.X UR25, URZ, UR23, URZ, UP1, !UPT ;  /* 0x000000173f197290 */ /* 0x000fe20008ffe43f */
[----:B------:R-:W-:Y:S01]  /*6de0*/  R2UR UR10, R20 ;  /* 0x00000000140a72ca */ /* 0x000fe200000e0000 */
[----:B------:R-:W-:Y:S01]  /*6df0*/  UMOV UR6, 0x0 ;  /* 0x0000000000067882 */ /* 0x000fe20000000000 */
[----:B------:R-:W-:Y:S01]  /*6e00*/  R2UR UR12, R8 ;  /* 0x00000000080c72ca */ /* 0x000fe200000e0000 */
[----:B------:R-:W-:Y:S01]  /*6e10*/  UMOV UR7, 0x10000000 ;  /* 0x1000000000077882 */ /* 0x000fe20000000000 */
[----:B------:R-:W-:Y:S01]  /*6e20*/  R2UR UR19, R14 ;  /* 0x000000000e1372ca */ /* 0x000fe200000e0000 */
[----:B------:R-:W-:Y:S01]  /*6e30*/  VIADD R20, R20, 0x20 ;  /* 0x0000002014147836 */ /* 0x000fe20000000000 */
[----:B------:R-:W-:Y:S01]  /*6e40*/  ISETP.GT.AND P3, PT, R4, 0x1, PT ;  /* 0x000000010400780c */ /* 0x000fe20003f64270 */
[----:B------:R-:W-:Y:S01]  /*6e50*/  UIADD3 UR14, UR5, 0x100, URZ ;  /* 0x00000100050e7890 */ /* 0x000fe2000fffe03f */
[----:B------:R-:W-:Y:S01]  /*6e60*/  ISETP.NE.AND P1, PT, R6, 0x2, PT ;  /* 0x000000020600780c */ /* 0x000fe20003f25270 */
[----:B------:R-:W-:-:S02]  /*6e70*/  UIADD3.X UR5, URZ, UR23, URZ, UP0, !UPT ;  /* 0x000000173f057290 */ /* 0x000fc400087fe43f */
[----:B------:R-:W-:Y:S01]  /*6e80*/  UIADD3 UR15, UR8, 0x10100, URZ ;  /* 0x00010100080f7890 */ /* 0x000fe2000fffe03f */
[----:B------:R-:W-:Y:S02]  /*6e90*/  SEL R12, RZ, 0x1, P1 ;  /* 0x00000001ff0c7807 */ /* 0x000fe40000800000 */
[----:B------:R-:W-:Y:S01]  /*6ea0*/  UMOV UR8, UR14 ;  /* 0x0000000e00087c82 */ /* 0x000fe20008000000 */
[----:B------:R-:W-:Y:S02]  /*6eb0*/  SEL R6, R6, RZ, P1 ;  /* 0x000000ff06067207 */ /* 0x000fe40000800000 */
[----:B------:R-:W-:Y:S01]  /*6ec0*/  LOP3.LUT R5, R5, R12, RZ, 0x3c, !PT ;  /* 0x0000000c05057212 */ /* 0x000fe200078e3cff */
[----:B------:R0:W-:Y:S02]  /*6ed0*/  UTMALDG.3D [UR8], [UR4], desc[UR6] ;  /* 0x00000608040075b4 */ /* 0x0001e40008011000 */
[----:B0-----:R-:W-:Y:S01]  /*6ee0*/  UMOV UR8, UR15 ;  /* 0x0000000f00087c82 */ /* 0x001fe20008000000 */
[----:B------:R-:W-:-:S02]  /*6ef0*/  UMOV UR11, UR19 ;  /* 0x00000013000b7c82 */ /* 0x000fc40008000000 */
[----:B------:R0:W-:Y:S02]  /*6f00*/  UTMALDG.3D [UR8], [UR24], desc[UR6] ;  /* 0x00000608180075b4 */ /* 0x0001e40008011000 */
[----:B0-----:R-:W-:Y:S05]  /*6f10*/  @P3 BRA `(.L_x_167) ;  /* 0xfffffffc00483947 */ /* 0x001fea000383ffff */
.L_x_163:
[----:B------:R-:W-:Y:S05]  /*6f20*/  BSYNC B1 ;  /* 0x0000000000017941 */ /* 0x000fea0003800000 */
.L_x_162:
[----:B------:R-:W-:Y:S01]  /*6f30*/  LOP3.LUT P3, RZ, R11, 0xff, RZ, 0xc0, !PT ;  /* 0x000000ff0bff7812 */ /* 0x000fe2000786c0ff */
[----:B------:R-:W-:Y:S01]  /*6f40*/  ULDC.64 UR4, c[0x0][0x650] ;  /* 0x0001940000047ab9 */ /* 0x000fe20000000a00 */
[----:B------:R-:W-:Y:S01]  /*6f50*/  IADD3 R0, R13, R0, RZ ;  /* 0x000000000d007210 */ /* 0x000fe20007ffe0ff */
[----:B------:R-:W-:Y:S01]  /*6f60*/  BSSY B1, `(.L_x_168) ;  /* 0x000006c000017945 */ /* 0x000fe20003800000 */
[----:B------:R-:W-:Y:S01]  /*6f70*/  IADD3 R16, P4, R16, UR20, RZ ;  /* 0x0000001410107c10 */ /* 0x000fe2000ff9e0ff */
[----:B------:R-:W-:Y:S01]  /*6f80*/  IMAD.MOV.U32 R7, RZ, RZ, -0x1 ;  /* 0xffffffffff077424 */ /* 0x000fe200078e00ff */
[----:B------:R-:W-:Y:S01]  /*6f90*/  SHF.R.U32.HI R4, RZ, 0x1, R0 ;  /* 0x00000001ff047819 */ /* 0x000fe20000011600 */
[----:B------:R-:W-:Y:S01]  /*6fa0*/  IMAD.MOV.U32 R9, RZ, RZ, -0x1 ;  /* 0xffffffffff097424 */ /* 0x000fe200078e00ff */
[----:B------:R-:W-:Y:S01]  /*6fb0*/  ISETP.GT.U32.AND P1, PT, R0, 0x1, PT ;  /* 0x000000010000780c */ /* 0x000fe20003f24070 */
[----:B------:R-:W-:Y:S01]  /*6fc0*/  IMAD.MOV.U32 R8, RZ, RZ, -0x1 ;  /* 0xffffffffff087424 */ /* 0x000fe200078e00ff */
[----:B------:R-:W-:-:S02]  /*6fd0*/  LOP3.LUT R4, R4, 0x1, RZ, 0xc0, !PT ;  /* 0x0000000104047812 */ /* 0x000fc400078ec0ff */
[----:B------:R-:W-:Y:S01]  /*6fe0*/  ISETP.LT.U32.AND P1, PT, R13, 0x2, P1 ;  /* 0x000000020d00780c */ /* 0x000fe20000f21070 */
[----:B------:R-:W0:Y:S01]  /*6ff0*/  @P3 S2R R6, SR_CgaCtaId ;  /* 0x0000000000063919 */ /* 0x000e220000008800 */
[----:B------:R-:W-:Y:S02]  /*7000*/  @P3 MOV R5, 0x400 ;  /* 0x0000040000053802 */ /* 0x000fe40000000f00 */
[----:B------:R-:W-:Y:S02]  /*7010*/  IADD3.X R17, R17, UR13, RZ, P4, !PT ;  /* 0x0000000d11117c10 */ /* 0x000fe4000a7fe4ff */
[----:B------:R-:W-:Y:S02]  /*7020*/  ISETP.GE.U32.AND P4, PT, R16, UR4, PT ;  /* 0x0000000410007c0c */ /* 0x000fe4000bf86070 */
[----:B------:R-:W-:Y:S02]  /*7030*/  LOP3.LUT R0, R0, 0x1, RZ, 0xc0, !PT ;  /* 0x0000000100007812 */ /* 0x000fe400078ec0ff */
[----:B------:R-:W-:-:S02]  /*7040*/  PRMT R11, RZ, 0x7610, R11 ;  /* 0x00007610ff0b7816 */ /* 0x000fc4000000000b */
[----:B0-----:R-:W-:-:S04]  /*7050*/  @P3 LEA R5, R6, R5, 0x18 ;  /* 0x0000000506053211 */ /* 0x001fc800078ec0ff */
[----:B------:R0:W-:Y:S01]  /*7060*/  @P3 SYNCS.ARRIVE.TRANS64.A1T0 RZ, [R5+URZ+0x38], RZ ;  /* 0x000038ff05ff39a7 */ /* 0x0001e2000810003f */
[----:B------:R-:W-:Y:S02]  /*7070*/  ISETP.NE.U32.AND P3, PT, R4, 0x1, PT ;  /* 0x000000010400780c */ /* 0x000fe40003f65070 */
[----:B------:R-:W-:Y:S02]  /*7080*/  SEL R4, RZ, 0x1, !P1 ;  /* 0x00000001ff047807 */ /* 0x000fe40004800000 */
[----:B------:R-:W-:Y:S02]  /*7090*/  ISETP.GE.U32.AND.EX P1, PT, R17, UR5, PT, P4 ;  /* 0x0000000511007c0c */ /* 0x000fe4000bf26140 */
[----:B------:R-:W-:-:S04]  /*70a0*/  ISETP.GT.U32.AND P3, PT, R13, 0x1, !P3 ;  /* 0x000000010d00780c */ /* 0x000fc80005f64070 */
[----:B0-----:R-:W-:-:S04]  /*70b0*/  SEL R5, RZ, 0x1, !P3 ;  /* 0x00000001ff057807 */ /* 0x001fc80005800000 */
[--C-:B------:R-:W-:Y:S02]  /*70c0*/  LOP3.LUT R3, R5, R3, R4.reuse, 0x96, !PT ;  /* 0x0000000305037212 */ /* 0x100fe400078e9604 */
[----:B------:R-:W-:Y:S01]  /*70d0*/  PRMT R4, RZ, 0x7610, R4 ;  /* 0x00007610ff047816 */ /* 0x000fe20000000004 */
[----:B------:R-:W-:Y:S06]  /*70e0*/  @P1 BRA `(.L_x_169) ;  /* 0x00000004004c1947 */ /* 0x000fec0003800000 */
[----:B------:R-:W-:Y:S01]  /*70f0*/  ULDC.64 UR4, c[0x0][0x628] ;  /* 0x00018a0000047ab9 */ /* 0x000fe20000000a00 */
[----:B------:R-:W0:Y:S01]  /*7100*/  S2R R14, SR_CTAID.X ;  /* 0x00000000000e7919 */ /* 0x000e220000002500 */
[----:B------:R-:W-:Y:S01]  /*7110*/  ISETP.NE.U32.AND P1, PT, RZ, UR4, PT ;  /* 0x00000004ff007c0c */ /* 0x000fe2000bf25070 */
[----:B------:R-:W-:Y:S01]  /*7120*/  ULDC UR7, c[0x0][0x630] ;  /* 0x00018c0000077ab9 */ /* 0x000fe20000000800 */
[----:B------:R-:W-:Y:S01]  /*7130*/  IMAD.MOV.U32 R4, RZ, RZ, R16 ;  /* 0x000000ffff047224 */ /* 0x000fe200078e0010 */
[----:B------:R-:W1:Y:S01]  /*7140*/  S2R R12, SR_CTAID.Y ;  /* 0x00000000000c7919 */ /* 0x000e620000002600 */
[----:B------:R-:W-:Y:S01]  /*7150*/  ISETP.NE.AND.EX P1, PT, RZ, UR5, PT, P1 ;  /* 0x00000005ff007c0c */ /* 0x000fe2000bf25310 */
[----:B------:R-:W-:-:S12]  /*7160*/  IMAD.MOV.U32 R5, RZ, RZ, R17 ;  /* 0x000000ffff057224 */ /* 0x000fd800078e0011 */
[----:B------:R-:W-:Y:S05]  /*7170*/  @!P1 BRA `(.L_x_170) ;  /* 0x0000000000289947 */ /* 0x000fea0003800000 */
[----:B------:R-:W-:Y:S02]  /*7180*/  ULDC UR6, c[0x0][0x634] ;  /* 0x00018d0000067ab9 */ /* 0x000fe40000000800 */
[----:B------:R-:W-:-:S05]  /*7190*/  IADD3 R9, P1, R16, UR6, RZ ;  /* 0x0000000610097c10 */ /* 0x000fca000ff3e0ff */
[----:B------:R-:W-:-:S04]  /*71a0*/  IMAD.X R15, RZ, RZ, R17, P1 ;  /* 0x000000ffff0f7224 */ /* 0x000fc800008e0611 */
[----:B------:R-:W-:-:S04]  /*71b0*/  IMAD.WIDE.U32 R6, R15, UR4, RZ ;  /* 0x000000040f067c25 */ /* 0x000fc8000f8e00ff */
[----:B------:R-:W-:-:S04]  /*71c0*/  IMAD.WIDE.U32 R6, P1, R9, UR5, R6 ;  /* 0x0000000509067c25 */ /* 0x000fc8000f820006 */
[----:B------:R-:W-:Y:S01]  /*71d0*/  IMAD.WIDE.U32 R8, R9, UR4, RZ ;  /* 0x0000000409087c25 */ /* 0x000fe2000f8e00ff */
[----:B------:R-:W-:-:S03]  /*71e0*/  IADD3.X R5, RZ, RZ, RZ, P1, !PT ;  /* 0x000000ffff057210 */ /* 0x000fc60000ffe4ff */
[----:B------:R-:W-:Y:S01]  /*71f0*/  IMAD.MOV.U32 R4, RZ, RZ, R7 ;  /* 0x000000ffff047224 */ /* 0x000fe200078e0007 */
[----:B------:R-:W-:-:S05]  /*7200*/  IADD3 RZ, P1, R9, R6, RZ ;  /* 0x0000000609ff7210 */ /* 0x000fca0007f3e0ff */
[----:B------:R-:W-:-:S08]  /*7210*/  IMAD.WIDE.U32.X R4, R15, UR5, R4, P1 ;  /* 0x000000050f047c25 */ /* 0x000fd000088e0404 */
.L_x_170:
[--C-:B------:R-:W-:Y:S01]  /*7220*/  SHF.R.U64 R8, R4, UR7, R5.reuse ;  /* 0x0000000704087c19 */ /* 0x100fe20008001205 */
[----:B------:R-:W-:Y:S01]  /*7230*/  ULDC.64 UR4, c[0x0][0x620] ;  /* 0x0001880000047ab9 */ /* 0x000fe20000000a00 */
[----:B------:R-:W-:Y:S01]  /*7240*/  SHF.R.U32.HI R4, RZ, UR7, R5 ;  /* 0x00000007ff047c19 */ /* 0x000fe20008011605 */
[----:B------:R-:W2:Y:S01]  /*7250*/  LDC R25, c[0x0][0x144] ;  /* 0x00005100ff197b82 */ /* 0x000ea20000000800 */
[----:B------:R-:W-:Y:S01]  /*7260*/  IADD3 R7, P1, RZ, -R8, RZ ;  /* 0x80000008ff077210 */ /* 0x000fe20007f3e0ff */
[----:B------:R-:W-:Y:S01]  /*7270*/  ULDC.64 UR8, c[0x0][0x640] ;  /* 0x0001900000087ab9 */ /* 0x000fe20000000a00 */
[----:B0-----:R-:W-:Y:S01]  /*7280*/  I2FP.F32.U32 R9, R14 ;  /* 0x0000000e00097245 */ /* 0x001fe20000201000 */
[----:B------:R-:W-:Y:S02]  /*7290*/  ULDC UR6, c[0x0][0x608] ;  /* 0x0001820000067ab9 */ /* 0x000fe40000000800 */
[----:B------:R-:W-:Y:S01]  /*72a0*/  IMAD.X R4, RZ, RZ, ~R4, P1 ;  /* 0x000000ffff047224 */ /* 0x000fe200008e0e04 */
[----:B------:R-:W-:Y:S01]  /*72b0*/  ISETP.NE.U32.AND P1, PT, RZ, UR8, PT ;  /* 0x00000008ff007c0c */ /* 0x000fe2000bf25070 */
[----:B------:R-:W0:Y:S02]  /*72c0*/  LDC R21, c[0x0][0x148] ;  /* 0x00005200ff157b82 */ /* 0x000e240000000800 */
[----:B------:R-:W-:Y:S01]  /*72d0*/  IMAD R6, R4, UR4, RZ ;  /* 0x0000000404067c24 */ /* 0x000fe2000f8e02ff */
[----:B------:R-:W-:Y:S01]  /*72e0*/  ISETP.NE.AND.EX P1, PT, RZ, UR9, PT, P1 ;  /* 0x00000009ff007c0c */ /* 0x000fe2000bf25310 */
[----:B------:R-:W-:Y:S01]  /*72f0*/  IMAD.WIDE.U32 R4, R7, UR4, R16 ;  /* 0x0000000407047c25 */ /* 0x000fe2000f8e0010 */
[----:B------:R-:W-:-:S03]  /*7300*/  ULDC UR4, c[0x0][0x150] ;  /* 0x0000540000047ab9 */ /* 0x000fc60000000800 */
[----:B------:R-:W-:Y:S02]  /*7310*/  IMAD R7, R7, UR5, R6 ;  /* 0x0000000507077c24 */ /* 0x000fe4000f8e0206 */
[----:B------:R-:W-:Y:S01]  /*7320*/  FMUL R6, R9, UR4 ;  /* 0x0000000409067c20 */ /* 0x000fe20008400000 */
[----:B------:R-:W-:Y:S01]  /*7330*/  ULDC UR4, c[0x0][0x618] ;  /* 0x0001860000047ab9 */ /* 0x000fe20000000800 */
[----:B------:R-:W-:Y:S01]  /*7340*/  ULDC UR5, c[0x0][0x154] ;  /* 0x0000550000057ab9 */ /* 0x000fe20000000800 */
[----:B------:R-:W-:-:S03]  /*7350*/  IMAD.IADD R5, R5, 0x1, R7 ;  /* 0x0000000105057824 */ /* 0x000fc600078e0207 */
[----:B------:R-:W3:Y:S02]  /*7360*/  F2I.U32.TRUNC.NTZ R6, R6 ;  /* 0x0000000600067305 */ /* 0x000ee4000020f000 */
[----:B------:R-:W-:Y:S02]  /*7370*/  SHF.R.U64 R9, R4, UR4, R5 ;  /* 0x0000000404097c19 */ /* 0x000fe40008001205 */
[----:B-1----:R-:W-:-:S05]  /*7380*/  I2FP.F32.U32 R4, R12 ;  /* 0x0000000c00047245 */ /* 0x002fca0000201000 */
[----:B------:R-:W-:Y:S01]  /*7390*/  FMUL R22, R4, UR5 ;  /* 0x0000000504167c20 */ /* 0x000fe20008400000 */
[----:B------:R-:W-:Y:S01]  /*73a0*/  SHF.R.U32.HI R4, RZ, UR4, R5 ;  /* 0x00000004ff047c19 */ /* 0x000fe20008011605 */
[----:B------:R-:W-:-:S03]  /*73b0*/  ULDC UR4, c[0x0][0x658] ;  /* 0x0001960000047ab9 */ /* 0x000fc60000000800 */
[--C-:B------:R-:W-:Y:S01]  /*73c0*/  SHF.R.U64 R20, R9, UR6, R4.reuse ;  /* 0x0000000609147c19 */ /* 0x100fe20008001204 */
[----:B------:R-:W1:Y:S01]  /*73d0*/  F2I.U32.TRUNC.NTZ R22, R22 ;  /* 0x0000001600167305 */ /* 0x000e62000020f000 */
[----:B------:R-:W-:Y:S01]  /*73e0*/  SHF.R.U32.HI R5, RZ, UR6, R4 ;  /* 0x00000006ff057c19 */ /* 0x000fe20008011604 */
[----:B---3--:R-:W-:-:S03]  /*73f0*/  IMAD.MOV R6, RZ, RZ, -R6 ;  /* 0x000000ffff067224 */ /* 0x008fc600078e0a06 */
[--C-:B------:R-:W-:Y:S01]  /*7400*/  SHF.R.U64 R15, R20, UR4, R5.reuse ;  /* 0x00000004140f7c19 */ /* 0x100fe20008001205 */
[----:B--2---:R-:W-:Y:S01]  /*7410*/  IMAD R14, R25, R6, R14 ;  /* 0x00000006190e7224 */ /* 0x004fe200078e020e */
[----:B------:R-:W-:-:S03]  /*7420*/  SHF.R.U32.HI R23, RZ, UR4, R5 ;  /* 0x00000004ff177c19 */ /* 0x000fc60008011605 */
[----:B------:R-:W-:Y:S02]  /*7430*/  IMAD.MOV.U32 R4, RZ, RZ, R15 ;  /* 0x000000ffff047224 */ /* 0x000fe400078e000f */
[----:B------:R-:W-:Y:S01]  /*7440*/  IMAD.MOV.U32 R5, RZ, RZ, R23 ;  /* 0x000000ffff057224 */ /* 0x000fe200078e0017 */
[----:B-1----:R-:W-:Y:S06]  /*7450*/  @!P1 BRA `(.L_x_171) ;  /* 0x0000000000289947 */ /* 0x002fec0003800000 */
[----:B------:R-:W-:Y:S02]  /*7460*/  ULDC UR4, c[0x0][0x64c] ;  /* 0x0001930000047ab9 */ /* 0x000fe40000000800 */
[----:B------:R-:W-:-:S04]  /*7470*/  IADD3 R5, P1, R15, UR4, RZ ;  /* 0x000000040f057c10 */ /* 0x000fc8000ff3e0ff */
[----:B------:R-:W-:-:S05]  /*7480*/  IADD3.X R23, RZ, R23, RZ, P1, !PT ;  /* 0x00000017ff177210 */ /* 0x000fca0000ffe4ff */
[----:B------:R-:W-:-:S04]  /*7490*/  IMAD.WIDE.U32 R6, R23, UR8, RZ ;  /* 0x0000000817067c25 */ /* 0x000fc8000f8e00ff */
[----:B------:R-:W-:-:S04]  /*74a0*/  IMAD.WIDE.U32 R6, P1, R5, UR9, R6 ;  /* 0x0000000905067c25 */ /* 0x000fc8000f820006 */
[----:B------:R-:W-:-:S04]  /*74b0*/  IMAD.WIDE.U32 R4, R5, UR8, RZ ;  /* 0x0000000805047c25 */ /* 0x000fc8000f8e00ff */
[----:B------:R-:W-:Y:S01]  /*74c0*/  IMAD.MOV.U32 R4, RZ, RZ, R7 ;  /* 0x000000ffff047224 */ /* 0x000fe200078e0007 */
[----:B------:R-:W-:Y:S01]  /*74d0*/  IADD3 RZ, P3, R5, R6, RZ ;  /* 0x0000000605ff7210 */ /* 0x000fe20007f7e0ff */
[----:B------:R-:W-:-:S04]  /*74e0*/  IMAD.X R5, RZ, RZ, RZ, P1 ;  /* 0x000000ffff057224 */ /* 0x000fc800008e06ff */
[----:B------:R-:W-:-:S08]  /*74f0*/  IMAD.WIDE.U32.X R4, R23, UR9, R4, P3 ;  /* 0x0000000917047c25 */ /* 0x000fd000098e0404 */
.L_x_171:
[----:B------:R-:W-:Y:S01]  /*7500*/  ISETP.NE.AND P1, PT, R2, 0x1, PT ;  /* 0x000000010200780c */ /* 0x000fe20003f25270 */
[----:B------:R-:W-:Y:S01]  /*7510*/  ULDC UR4, c[0x0][0x648] ;  /* 0x0001920000047ab9 */ /* 0x000fe20000000800 */
[----:B------:R-:W-:Y:S01]  /*7520*/  LOP3.LUT R20, R20, UR17, RZ, 0xc0, !PT ;  /* 0x0000001114147c12 */ /* 0x000fe2000f8ec0ff */
[----:B------:R-:W-:Y:S01]  /*7530*/  IMAD.MOV R22, RZ, RZ, -R22 ;  /* 0x000000ffff167224 */ /* 0x000fe200078e0a16 */
[----:B------:R-:W-:Y:S01]  /*7540*/  SHF.R.U64 R5, R4, UR4, R5 ;  /* 0x0000000404057c19 */ /* 0x000fe20008001205 */
[----:B------:R-:W-:Y:S01]  /*7550*/  ULDC UR4, c[0x0][0x638] ;  /* 0x00018e0000047ab9 */ /* 0x000fe20000000800 */
[----:B------:R-:W-:Y:S01]  /*7560*/  LOP3.LUT R6, R9, UR16, RZ, 0xc0, !PT ;  /* 0x0000001009067c12 */ /* 0x000fe2000f8ec0ff */
[----:B------:R-:W-:Y:S02]  /*7570*/  ULDC UR5, c[0x0][0x610] ;  /* 0x0001840000057ab9 */ /* 0x000fe40000000800 */
[----:B------:R-:W-:Y:S02]  /*7580*/  IMAD.MOV R4, RZ, RZ, -R5 ;  /* 0x000000ffff047224 */ /* 0x000fe400078e0a05 */
[----:B------:R-:W-:-:S02]  /*7590*/  IMAD R5, R5, UR18, R20 ;  /* 0x0000001205057c24 */ /* 0x000fc4000f8e0214 */
[----:B0-----:R-:W-:Y:S02]  /*75a0*/  @P1 IMAD R14, R21, R22, R12 ;  /* 0x00000016150e1224 */ /* 0x001fe400078e020c */
[----:B------:R-:W-:Y:S01]  /*75b0*/  IMAD R15, R4, UR4, R15 ;  /* 0x00000004040f7c24 */ /* 0x000fe2000f8e020f */
[----:B------:R-:W-:Y:S01]  /*75c0*/  ULDC UR4, c[0x0][0x600] ;  /* 0x0001800000047ab9 */ /* 0x000fe20000000800 */
[----:B------:R-:W-:Y:S02]  /*75d0*/  IMAD R14, R5, UR5, R14 ;  /* 0x00000005050e7c24 */ /* 0x000fe4000f8e020e */
[----:B------:R-:W-:Y:S02]  /*75e0*/  IMAD R15, R15, UR4, R6 ;  /* 0x000000040f0f7c24 */ /* 0x000fe4000f8e0206 */
[----:B------:R-:W-:-:S03]  /*75f0*/  IMAD.MOV.U32 R4, RZ, RZ, 0x1 ;  /* 0x00000001ff047424 */ /* 0x000fc600078e00ff */
[----:B------:R-:W-:Y:S02]  /*7600*/  SEL R9, R15, R14, !P1 ;  /* 0x0000000e0f097207 */ /* 0x000fe40004800000 */
[----:B------:R-:W-:-:S07]  /*7610*/  SEL R7, R14, R15, !P1 ;  /* 0x0000000f0e077207 */ /* 0x000fce0004800000 */
.L_x_169:
[----:B------:R-:W-:Y:S05]  /*7620*/  BSYNC B1 ;  /* 0x0000000000017941 */ /* 0x000fea0003800000 */
.L_x_168:
[----:B------:R-:W-:-:S13]  /*7630*/  LOP3.LUT P1, RZ, R4, 0xff, RZ, 0xc0, !PT ;  /* 0x000000ff04ff7812 */ /* 0x000fda000782c0ff */
[----:B------:R-:W-:Y:S05]  /*7640*/  @P1 BRA `(.L_x_172) ;  /* 0xfffffff400481947 */ /* 0x000fea000383ffff */
[----:B------:R-:W-:Y:S05]  /*7650*/  BSYNC B0 ;  /* 0x0000000000007941 */ /* 0x000fea0003800000 */
.L_x_160:
[----:B------:R-:W-:-:S03]  /*7660*/  UMOV UR4, 0xffffffff ;  /* 0xffffffff00047882 */ /* 0x000fc60000000000 */
[----:B------:R-:W-:Y:S05]  /*7670*/  BRA.DIV UR4, `(.L_x_173) ;  /* 0x0000000204d07947 */ /* 0x000fea000b800000 */
[----:B------:R-:W-:-:S13]  /*7680*/  ELECT P6, URZ, PT ;  /* 0x00000000003f782f */ /* 0x000fda00038c0000 */
.L_x_185:
[----:B------:R-:W-:Y:S04]  /*7690*/  BSSY B0, `(.L_x_174) ;  /* 0x0000019000007945 */ /* 0x000fe80003800000 */
[----:B------:R-:W-:Y:S05]  /*76a0*/  @!P6 BRA `(.L_x_175) ;  /* 0x00000000005ce947 */ /* 0x000fea0003800000 */
[----:B------:R-:W-:-:S04]  /*76b0*/  LOP3.LUT R19, R19, 0x2, RZ, 0xfc, !PT ;  /* 0x0000000213137812 */ /* 0x000fc800078efcff */
[----:B------:R-:W-:-:S13]  /*76c0*/  ISETP.NE.AND P0, PT, R19, 0x3, PT ;  /* 0x000000031300780c */ /* 0x000fda0003f05270 */
[----:B------:R-:W-:Y:S05]  /*76d0*/  @!P0 BRA `(.L_x_176) ;  /* 0x0000000000048947 */ /* 0x000fea0003800000 */
[----:B------:R-:W-:Y:S01]  /*76e0*/  BPT.TRAP 0x1 ;  /* 0x000000040000795c */ /* 0x000fe20000300000 */
.L_x_176:
[----:B------:R-:W0:Y:S01]  /*76f0*/  S2R R5, SR_CgaCtaId ;  /* 0x0000000000057919 */ /* 0x000e220000008800 */
[----:B------:R-:W-:Y:S02]  /*7700*/  MOV R2, 0x400 ;  /* 0x0000040000027802 */ /* 0x000fe40000000f00 */
[----:B------:R-:W-:Y:S02]  /*7710*/  SHF.L.U32 R4, R3, 0x1f, RZ ;  /* 0x0000001f03047819 */ /* 0x000fe400000006ff */
[----:B0-----:R-:W-:-:S05]  /*7720*/  LEA R5, R5, R2, 0x18 ;  /* 0x0000000205057211 */ /* 0x001fca00078ec0ff */
[----:B------:R-:W-:-:S05]  /*7730*/  VIADD R5, R5, 0x10 ;  /* 0x0000001005057836 */ /* 0x000fca0000000000 */
[C---:B------:R-:W-:Y:S01]  /*7740*/  LEA R7, R0.reuse, R5, 0x3 ;  /* 0x0000000500077211 */ /* 0x040fe200078e18ff */
[----:B------:R-:W-:-:S03]  /*7750*/  VIADD R0, R0, 0x1 ;  /* 0x0000000100007836 */ /* 0x000fc60000000000 */
[----:B------:R-:W0:Y:S02]  /*7760*/  SYNCS.PHASECHK.TRANS64.TRYWAIT P0, [R7+URZ], R4 ;  /* 0x00000004070075a7 */ /* 0x000e24000800017f */
[----:B------:R-:W-:-:S04]  /*7770*/  ISETP.NE.AND P1, PT, R0, 0x2, PT ;  /* 0x000000020000780c */ /* 0x000fc80003f25270 */
[----:B------:R-:W-:Y:S02]  /*7780*/  SEL R2, RZ, 0x1, P1 ;  /* 0x00000001ff027807 */ /* 0x000fe40000800000 */
[----:B------:R-:W-:Y:S02]  /*7790*/  SEL R0, R0, RZ, P1 ;  /* 0x000000ff00007207 */ /* 0x000fe40000800000 */
[----:B------:R-:W-:Y:S01]  /*77a0*/  LOP3.LUT R2, R3, R2, RZ, 0x3c, !PT ;  /* 0x0000000203027212 */ /* 0x000fe200078e3cff */
[----:B0-----:R-:W-:Y:S06]  /*77b0*/  @!P0 BRA `(.L_x_177) ;  /* 0x0000000000a08947 */ /* 0x001fec0003800000 */
.L_x_186:
[----:B------:R-:W-:Y:S01]  /*77c0*/  IMAD R5, R0, 0x8, R5 ;  /* 0x0000000800057824 */ /* 0x000fe200078e0205 */
[----:B------:R-:W-:-:S07]  /*77d0*/  SHF.L.U32 R0, R2, 0x1f, RZ ;  /* 0x0000001f02007819 */ /* 0x000fce00000006ff */
.L_x_178:
[----:B-1----:R1:W2:Y:S02]  /*77e0*/  SYNCS.PHASECHK.TRANS64.TRYWAIT P0, [R5+URZ], R0 ;  /* 0x00000000050075a7 */ /* 0x0022a4000800017f */
[----:B--2---:R-:W-:Y:S05]  /*77f0*/  @!P0 NANOSLEEP.SYNCS 0x989680 ;  /* 0x009896800000895d */ /* 0x004fea0003900000 */
[----:B------:R-:W2:Y:S02]  /*7800*/  @!P0 SYNCS.PHASECHK.TRANS64 P0, [R5+URZ], R0 ;  /* 0x00000000050085a7 */ /* 0x000ea4000800007f */
[----:B--2---:R-:W-:Y:S05]  /*7810*/  @!P0 BRA `(.L_x_178) ;  /* 0xfffffffc00f08947 */ /* 0x004fea000383ffff */
.L_x_175:
[----:B------:R-:W-:Y:S05]  /*7820*/  BSYNC B0 ;  /* 0x0000000000007941 */ /* 0x000fea0003800000 */
.L_x_174:
[----:B------:R-:W-:Y:S05]  /*7830*/  EXIT ;  /* 0x000000000000794d */ /* 0x000fea0003800000 */
.L_x_17:
[----:B---3--:R3:W4:Y:S02]  /*7840*/  SYNCS.PHASECHK.TRANS64.TRYWAIT P1, [R3+URZ], R0 ;  /* 0x00000000030075a7 */ /* 0x008724000802017f */
[----:B----4-:R-:W-:Y:S05]  /*7850*/  @!P1 NANOSLEEP.SYNCS 0x989680 ;  /* 0x009896800000995d */ /* 0x010fea0003900000 */
[----:B------:R-:W4:Y:S02]  /*7860*/  @!P1 SYNCS.PHASECHK.TRANS64 P1, [R3+URZ], R0 ;  /* 0x00000000030095a7 */ /* 0x000f24000802007f */
[----:B----4-:R-:W-:Y:S05]  /*7870*/  @!P1 BRA `(.L_x_17) ;  /* 0xfffffffc00f09947 */ /* 0x010fea000383ffff */
[----:B------:R-:W-:Y:S05]  /*7880*/  BRA `(.L_x_16) ;  /* 0xffffff9800547947 */ /* 0x000fea000383ffff */
.L_x_22:
[----:B-1----:R-:W-:-:S04]  /*7890*/  IMAD.U32 R4, RZ, RZ, UR8 ;  /* 0x00000008ff047e24 */ /* 0x002fc8000f8e00ff */
[----:B------:R1:W2:Y:S03]  /*78a0*/  SYNCS.PHASECHK.TRANS64.TRYWAIT P1, [R4+URZ], R3 ;  /* 0x00000003040075a7 */ /* 0x0002a6000802017f */
[----:B--2---:R-:W-:Y:S05]  /*78b0*/  @!P1 NANOSLEEP.SYNCS 0x989680 ;  /* 0x009896800000995d */ /* 0x004fea0003900000 */
[----:B------:R-:W2:Y:S02]  /*78c0*/  @!P1 SYNCS.PHASECHK.TRANS64 P1, [R4+URZ], R3 ;  /* 0x00000003040095a7 */ /* 0x000ea4000802007f */
[----:B--2---:R-:W-:Y:S05]  /*78d0*/  @!P1 BRA `(.L_x_22) ;  /* 0xfffffffc00ec9947 */ /* 0x004fea000383ffff */
[----:B------:R-:W-:Y:S05]  /*78e0*/  BRA `(.L_x_21) ;  /* 0xffffff9c00947947 */ /* 0x000fea000383ffff */
.L_x_161:
[----:B------:R-:W-:Y:S01]  /*78f0*/  BSSY B1, `(.L_x_179) ;  /* 0x0000006000017945 */ /* 0x000fe20003800000 */
[----:B------:R-:W-:-:S07]  /*7900*/  IMAD.MOV.U32 R15, RZ, RZ, -0x1 ;  /* 0xffffffffff0f7424 */ /* 0x000fce00078e00ff */
[----:B------:R-:W-:Y:S05]  /*7910*/  WARPSYNC.COLLECTIVE R15, `(.L_x_180) ;  /* 0x000000000f0c7348 */ /* 0x000fea0003c00000 */
[----:B------:R-:W-:Y:S02]  /*7920*/  ELECT P6, UR62, PT ;  /* 0x00000000003e782f */ /* 0x000fe400038c0000 */
[----:B------:R-:W-:Y:S01]  /*7930*/  MOV R14, UR62 ;  /* 0x0000003e000e7c02 */ /* 0x000fe20008000f00 */
[----:B------:R-:W-:Y:S10]  /*7940*/  ENDCOLLECTIVE ;  /* 0x000000000000791b */ /* 0x000ff40003800000 */
.L_x_180:
[----:B------:R-:W-:Y:S05]  /*7950*/  BSYNC B1 ;  /* 0x0000000000017941 */ /* 0x000fea0003800000 */
.L_x_179:
[----:B------:R-:W-:Y:S05]  /*7960*/  BRA `(.L_x_181) ;  /* 0xfffffff0008c7947 */ /* 0x000fea000383ffff */
.L_x_164:
[----:B0-----:R0:W1:Y:S02]  /*7970*/  SYNCS.PHASECHK.TRANS64.TRYWAIT P1, [R12+URZ+0x10], R7 ;  /* 0x000010070c0075a7 */ /* 0x001064000802017f */
[----:B-1----:R-:W-:Y:S05]  /*7980*/  @!P1 NANOSLEEP.SYNCS 0x989680 ;  /* 0x009896800000995d */ /* 0x002fea0003900000 */
[----:B------:R-:W1:Y:S02]  /*7990*/  @!P1 SYNCS.PHASECHK.TRANS64 P1, [R12+URZ+0x10], R7 ;  /* 0x000010070c0095a7 */ /* 0x000e64000802007f */
[----:B-1----:R-:W-:Y:S05]  /*79a0*/  @!P1 BRA `(.L_x_164) ;  /* 0xfffffffc00f09947 */ /* 0x002fea000383ffff */
[----:B------:R-:W-:Y:S05]  /*79b0*/  BRA `(.L_x_182) ;  /* 0xfffffff000c07947 */ /* 0x000fea000383ffff */
.L_x_173:
[----:B------:R-:W-:Y:S01]  /*79c0*/  BSSY B0, `(.L_x_183) ;  /* 0x0000006000007945 */ /* 0x000fe20003800000 */
[----:B------:R-:W-:-:S07]  /*79d0*/  IMAD.MOV.U32 R15, RZ, RZ, -0x1 ;  /* 0xffffffffff0f7424 */ /* 0x000fce00078e00ff */
[----:B------:R-:W-:Y:S05]  /*79e0*/  WARPSYNC.COLLECTIVE R15, `(.L_x_184) ;  /* 0x000000000f0c7348 */ /* 0x000fea0003c00000 */
[----:B------:R-:W-:Y:S02]  /*79f0*/  ELECT P6, UR62, PT ;  /* 0x00000000003e782f */ /* 0x000fe400038c0000 */
[----:B------:R-:W-:Y:S01]  /*7a00*/  MOV R14, UR62 ;  /* 0x0000003e000e7c02 */ /* 0x000fe20008000f00 */
[----:B------:R-:W-:Y:S10]  /*7a10*/  ENDCOLLECTIVE ;  /* 0x000000000000791b */ /* 0x000ff40003800000 */
.L_x_184:
[----:B------:R-:W-:Y:S05]  /*7a20*/  BSYNC B0 ;  /* 0x0000000000007941 */ /* 0x000fea0003800000 */
.L_x_183:
[----:B------:R-:W-:Y:S05]  /*7a30*/  BRA `(.L_x_185) ;  /* 0xfffffffc00147947 */ /* 0x000fea000383ffff */
.L_x_177:
[----:B0-----:R0:W1:Y:S02]  /*7a40*/  SYNCS.PHASECHK.TRANS64.TRYWAIT P0, [R7+URZ], R4 ;  /* 0x00000004070075a7 */ /* 0x001064000800017f */
[----:B-1----:R-:W-:Y:S05]  /*7a50*/  @!P0 NANOSLEEP.SYNCS 0x989680 ;  /* 0x009896800000895d */ /* 0x002fea0003900000 */
[----:B------:R-:W1:Y:S02]  /*7a60*/  @!P0 SYNCS.PHASECHK.TRANS64 P0, [R7+URZ], R4 ;  /* 0x00000004070085a7 */ /* 0x000e64000800007f */
[----:B-1----:R-:W-:Y:S05]  /*7a70*/  @!P0 BRA `(.L_x_177) ;  /* 0xfffffffc00f08947 */ /* 0x002fea000383ffff */
[----:B------:R-:W-:Y:S05]  /*7a80*/  BRA `(.L_x_186) ;  /* 0xfffffffc004c7947 */ /* 0x000fea000383ffff */
.L_x_187:
[----:B------:R-:W-:-:S00]  /*7a90*/  BRA `(.L_x_187) ;  /* 0xfffffffc00fc7947 */ /* 0x000fc0000383ffff */
[----:B------:R-:W-:-:S00]  /*7aa0*/  NOP ;  /* 0x0000000000007918 */ /* 0x000fc00000000000 */
        /* <DEDUP_REMOVED lines=13> */
.L_x_188:


//--------------------- .nv.global.init           --------------------------
	.section	.nv.global.init,"aw",@progbits
.nv.global.init:
	.type		$str$22,@object
	.size		$str$22,($str$23 - $str$22)
$str$22:
        /*0000*/ 	.byte	0x6b, 0x5f, 0x74, 0x69, 0x6c, 0x65, 0x5f, 0x63, 0x6f, 0x75, 0x6e, 0x74, 0x20, 0x3e, 0x3d, 0x20
        /*0010*/ 	.byte	0x31, 0x00
	.type		$str$23,@object
	.size		$str$23,(__unnamed_1 - $str$23)
$str$23:
        /*0012*/ 	.byte	0x2f, 0x74, 0x6d, 0x70, 0x2f, 0x63, 0x75, 0x74, 0x6c, 0x61, 0x73, 0x73, 0x5f, 0x73, 0x77, 0x65
        /*0022*/ 	.byte	0x65, 0x70, 0x5f, 0x73, 0x72, 0x63, 0x2f, 0x69, 0x6e, 0x63, 0x6c, 0x75, 0x64, 0x65, 0x2f, 0x63
        /*0032*/ 	.byte	0x75, 0x74, 0x6c, 0x61, 0x73, 0x73, 0x2f, 0x67, 0x65, 0x6d, 0x6d, 0x2f, 0x63, 0x6f, 0x6c, 0x6c
        /*0042*/ 	.byte	0x65, 0x63, 0x74, 0x69, 0x76, 0x65, 0x2f, 0x73, 0x6d, 0x39, 0x30, 0x5f, 0x6d, 0x6d, 0x61, 0x5f
        /*0052*/ 	.byte	0x74, 0x6d, 0x61, 0x5f, 0x67, 0x6d, 0x6d, 0x61, 0x5f, 0x73, 0x73, 0x5f, 0x77, 0x61, 0x72, 0x70
        /*0062*/ 	.byte	0x73, 0x70, 0x65, 0x63, 0x69, 0x61, 0x6c, 0x69, 0x7a, 0x65, 0x64, 0x2e, 0x68, 0x70, 0x70, 0x00
	.type		__unnamed_1,@object
	.size		__unnamed_1,(.L_0 - __unnamed_1)
__unnamed_1:
        /*0072*/ 	.byte	0x76, 0x6f, 0x69, 0x64, 0x20, 0x63, 0x75, 0x74, 0x6c, 0x61, 0x73, 0x73, 0x3a, 0x3a, 0x67, 0x65
        /* <DEDUP_REMOVED lines=175> */
        /*0b72*/ 	.byte	0x00
.L_0:


//--------------------- .nv.shared._ZN7cutlass13device_kernelINS_4gemm6kernel13GemmUniversalIN4cute5tupleIJiiiiEEENS1_10collective13CollectiveMmaINS1_34MainloopSm90TmaGmmaWarpSpecializedILi2ENS5_IJNS4_1CILi1EEESB_SB_EEENS1_35KernelTmaWarpSpecializedCooperativeEEENS5_IJNSA_ILi256EEENSA_ILi64EEENSA_ILi32EEEEEEfNS5_IJlSB_lEEEfSJ_NS4_8TiledMMAINS4_8MMA_AtomIJNS4_4SM904GMMA29MMA_64x64x8_F32TF32TF32_SS_TNILNSN_7ScaleInE1ELSP_1EEEEEENS4_6LayoutINS5_IJNSA_ILi2EEESB_SB_EEENS5_IJSB_NSA_ILi0EEESV_EEEEENS5_IJNS4_10UnderscoreESY_SY_EEEEENS4_13SM90_TMA_LOADENS4_14ComposedLayoutINS4_7SwizzleILi3ELi4ELi3EEENS4_18smem_ptr_flag_bitsILi32EEENSS_INS5_IJNSA_ILi8EEESH_EEENS5_IJSH_SB_EEEEEEEvNS4_8identityES11_S1B_vS1C_EENS_8epilogue10collective6detail29Sm90TmaWarpSpecializedAdapterINS1F_15DefaultEpilogueIfSJ_SJ_NS1E_6thread17LinearCombinationIfLi1EffLNS1J_9ScaleType4KindE0ELNS_15FloatRoundStyleE2EfEENS1_15EpilogueDefaultEEEEEvvEEEEvNT_6ParamsE --------------------------
	.section	.nv.shared._ZN7cutlass13device_kernelINS_4gemm6kernel13GemmUniversalIN4cute5tupleIJiiiiEEENS1_10collective13CollectiveMmaINS1_34MainloopSm90TmaGmmaWarpSpecializedILi2ENS5_IJNS4_1CILi1EEESB_SB_EEENS1_35KernelTmaWarpSpecializedCooperativeEEENS5_IJNSA_ILi256EEENSA_ILi64EEENSA_ILi32EEEEEEfNS5_IJlSB_lEEEfSJ_NS4_8TiledMMAINS4_8MMA_AtomIJNS4_4SM904GMMA29MMA_64x64x8_F32TF32TF32_SS_TNILNSN_7ScaleInE1ELSP_1EEEEEENS4_6LayoutINS5_IJNSA_ILi2EEESB_SB_EEENS5_IJSB_NSA_ILi0EEESV_EEEEENS5_IJNS4_10UnderscoreESY_SY_EEEEENS4_13SM90_TMA_LOADENS4_14ComposedLayoutINS4_7SwizzleILi3ELi4ELi3EEENS4_18smem_ptr_flag_bitsILi32EEENSS_INS5_IJNSA_ILi8EEESH_EEENS5_IJSH_SB_EEEEEEEvNS4_8identityES11_S1B_vS1C_EENS_8epilogue10collective6detail29Sm90TmaWarpSpecializedAdapterINS1F_15DefaultEpilogueIfSJ_SJ_NS1E_6thread17LinearCombinationIfLi1EffLNS1J_9ScaleType4KindE0ELNS_15FloatRoundStyleE2EfEENS1_15EpilogueDefaultEEEEEvvEEEEvNT_6ParamsE,"aw",@nobits
	.sectionflags	@""
	.align	16
	.zero		1024


//--------------------- .nv.shared.reserved.0     --------------------------
	.section	.nv.shared.reserved.0,"aw",@nobits
	.weak		__nv_reservedSMEM_offset_0_alias
	.size		__nv_reservedSMEM_offset_0_alias, 0, 0
	.other		__nv_reservedSMEM_offset_0_alias,@"STO_CUDA_RESERVED_SHARED STV_DEFAULT"
__nv_reservedSMEM_offset_0_alias:
	.zero		0


//--------------------- .nv.global                --------------------------
	.section	.nv.global,"aw",@nobits
.nv.global:
	.type		_ZN40_INTERNAL_137915df_4_k_cu_defb5093_279284cute1_E,@object
	.size		_ZN40_INTERNAL_137915df_4_k_cu_defb5093_279284cute1_E,(_ZN40_INTERNAL_137915df_4_k_cu_defb5093_279284cuda3std3__45__cpo6cbeginE - _ZN40_INTERNAL_137915df_4_k_cu_defb5093_279284cute1_E)
_ZN40_INTERNAL_137915df_4_k_cu_defb5093_279284cute1_E:
	.zero		1
	.type		_ZN40_INTERNAL_137915df_4_k_cu_defb5093_279284cuda3std3__45__cpo6cbeginE,@object
	.size		_ZN40_INTERNAL_137915df_4_k_cu_defb5093_279284cuda3std3__45__cpo6cbeginE,(_ZN40_INTERNAL_137915df_4_k_cu_defb5093_279284cuda3std3__48in_placeE - _ZN40_INTERNAL_137915df_4_k_cu_defb5093_279284cuda3std3__45__cpo6cbeginE)
_ZN40_INTERNAL_137915df_4_k_cu_defb5093_279284cuda3std3__45__cpo6cbeginE:
	.zero		1
	.type		_ZN40_INTERNAL_137915df_4_k_cu_defb5093_279284cuda3std3__48in_placeE,@object
	.size		_ZN40_INTERNAL_137915df_4_k_cu_defb5093_279284cuda3std3__48in_placeE,(_ZN40_INTERNAL_137915df_4_k_cu_defb5093_279284cuda3std6ranges3__45__cpo9iter_moveE - _ZN40_INTERNAL_137915df_4_k_cu_defb5093_279284cuda3std3__48in_placeE)
_ZN40_INTERNAL_137915df_4_k_cu_defb5093_279284cuda3std3__48in_placeE:
	.zero		1
	.type		_ZN40_INTERNAL_137915df_4_k_cu_defb5093_279284cuda3std6ranges3__45__cpo9iter_moveE,@object
	.size		_ZN40_INTERNAL_137915df_4_k_cu_defb5093_279284cuda3std6ranges3__45__cpo9iter_moveE,(_ZN40_INTERNAL_137915df_4_k_cu_defb5093_279284cuda3std3__45__cpo5beginE - _ZN40_INTERNAL_137915df_4_k_cu_defb5093_279284cuda3std6ranges3__45__cpo9iter_moveE)
_ZN40_INTERNAL_137915df_4_k_cu_defb5093_279284cuda3std6ranges3__45__cpo9iter_moveE:
	.zero		1
	.type		_ZN40_INTERNAL_137915df_4_k_cu_defb5093_279284cuda3std3__45__cpo5beginE,@object
	.size		_ZN40_INTERNAL_137915df_4_k_cu_defb5093_279284cuda3std3__45__cpo5beginE,(_ZN40_INTERNAL_137915df_4_k_cu_defb5093_279284cuda3std3__442_GLOBAL__N__137915df_4_k_cu_defb5093_279286ignoreE - _ZN40_INTERNAL_137915df_4_k_cu_defb5093_279284cuda3std3__45__cpo5beginE)
_ZN40_INTERNAL_137915df_4_k_cu_defb5093_279284cuda3std3__45__cpo5beginE:
	.zero		1
	.type		_ZN40_INTERNAL_137915df_4_k_cu_defb5093_279284cuda3std3__442_GLOBAL__N__137915df_4_k_cu_defb5093_279286ignoreE,@object
	.size		_ZN40_INTERNAL_137915df_4_k_cu_defb5093_279284cuda3std3__442_GLOBAL__N__137915df_4_k_cu_defb5093_279286ignoreE,(_ZN40_INTERNAL_137915df_4_k_cu_defb5093_279284cute7productE - _ZN40_INTERNAL_137915df_4_k_cu_defb5093_279284cuda3std3__442_GLOBAL__N__137915df_4_k_cu_defb5093_279286ignoreE)
_ZN40_INTERNAL_137915df_4_k_cu_defb5093_279284cuda3std3__442_GLOBAL__N__137915df_4_k_cu_defb5093_279286ignoreE:
	.zero		1
	.type		_ZN40_INTERNAL_137915df_4_k_cu_defb5093_279284cute7productE,@object
	.size		_ZN40_INTERNAL_137915df_4_k_cu_defb5093_279284cute7productE,(_ZN40_INTERNAL_137915df_4_k_cu_defb5093_279284cuda3std3__45__cpo3endE - _ZN40_INTERNAL_137915df_4_k_cu_defb5093_279284cute7productE)
_ZN40_INTERNAL_137915df_4_k_cu_defb5093_279284cute7productE:
	.zero		1
	.type		_ZN40_INTERNAL_137915df_4_k_cu_defb5093_279284cuda3std3__45__cpo3endE,@object
	.size		_ZN40_INTERNAL_137915df_4_k_cu_defb5093_279284cuda3std3__45__cpo3endE,(_ZN40_INTERNAL_137915df_4_k_cu_defb5093_279284cuda3std3__419piecewise_constructE - _ZN40_INTERNAL_137915df_4_k_cu_defb5093_279284cuda3std3__45__cpo3endE)
_ZN40_INTERNAL_137915df_4_k_cu_defb5093_279284cuda3std3__45__cpo3endE:
	.zero		1
	.type		_ZN40_INTERNAL_137915df_4_k_cu_defb5093_279284cuda3std3__419piecewise_constructE,@object
	.size		_ZN40_INTERNAL_137915df_4_k_cu_defb5093_279284cuda3std3__419piecewise_constructE,(_ZN40_INTERNAL_137915df_4_k_cu_defb5093_279284cuda3std3__45__cpo4cendE - _ZN40_INTERNAL_137915df_4_k_cu_defb5093_279284cuda3std3__419piecewise_constructE)
_ZN40_INTERNAL_137915df_4_k_cu_defb5093_279284cuda3std3__419piecewise_constructE:
	.zero		1
	.type		_ZN40_INTERNAL_137915df_4_k_cu_defb5093_279284cuda3std3__45__cpo4cendE,@object
	.size		_ZN40_INTERNAL_137915df_4_k_cu_defb5093_279284cuda3std3__45__cpo4cendE,(_ZN40_INTERNAL_137915df_4_k_cu_defb5093_279284cuda3std6ranges3__45__cpo4swapE - _ZN40_INTERNAL_137915df_4_k_cu_defb5093_279284cuda3std3__45__cpo4cendE)
_ZN40_INTERNAL_137915df_4_k_cu_defb5093_279284cuda3std3__45__cpo4cendE:
	.zero		1
	.type		_ZN40_INTERNAL_137915df_4_k_cu_defb5093_279284cuda3std6ranges3__45__cpo4swapE,@object
	.size		_ZN40_INTERNAL_137915df_4_k_cu_defb5093_279284cuda3std6ranges3__45__cpo4swapE,(.L_8 - _ZN40_INTERNAL_137915df_4_k_cu_defb5093_279284cuda3std6ranges3__45__cpo4swapE)
_ZN40_INTERNAL_137915df_4_k_cu_defb5093_279284cuda3std6ranges3__45__cpo4swapE:
	.zero		1
.L_8:


//--------------------- .nv.constant0._ZN7cutlass13device_kernelINS_4gemm6kernel13GemmUniversalIN4cute5tupleIJiiiiEEENS1_10collective13CollectiveMmaINS1_34MainloopSm90TmaGmmaWarpSpecializedILi2ENS5_IJNS4_1CILi1EEESB_SB_EEENS1_35KernelTmaWarpSpecializedCooperativeEEENS5_IJNSA_ILi256EEENSA_ILi64EEENSA_ILi32EEEEEEfNS5_IJlSB_lEEEfSJ_NS4_8TiledMMAINS4_8MMA_AtomIJNS4_4SM904GMMA29MMA_64x64x8_F32TF32TF32_SS_TNILNSN_7ScaleInE1ELSP_1EEEEEENS4_6LayoutINS5_IJNSA_ILi2EEESB_SB_EEENS5_IJSB_NSA_ILi0EEESV_EEEEENS5_IJNS4_10UnderscoreESY_SY_EEEEENS4_13SM90_TMA_LOADENS4_14ComposedLayoutINS4_7SwizzleILi3ELi4ELi3EEENS4_18smem_ptr_flag_bitsILi32EEENSS_INS5_IJNSA_ILi8EEESH_EEENS5_IJSH_SB_EEEEEEEvNS4_8identityES11_S1B_vS1C_EENS_8epilogue10collective6detail29Sm90TmaWarpSpecializedAdapterINS1F_15DefaultEpilogueIfSJ_SJ_NS1E_6thread17LinearCombinationIfLi1EffLNS1J_9ScaleType4KindE0ELNS_15FloatRoundStyleE2EfEENS1_15EpilogueDefaultEEEEEvvEEEEvNT_6ParamsE --------------------------
	.section	.nv.constant0._ZN7cutlass13device_kernelINS_4gemm6kernel13GemmUniversalIN4cute5tupleIJiiiiEEENS1_10collective13CollectiveMmaINS1_34MainloopSm90TmaGmmaWarpSpecializedILi2ENS5_IJNS4_1CILi1EEESB_SB_EEENS1_35KernelTmaWarpSpecializedCooperativeEEENS5_IJNSA_ILi256EEENSA_ILi64EEENSA_ILi32EEEEEEfNS5_IJlSB_lEEEfSJ_NS4_8TiledMMAINS4_8MMA_AtomIJNS4_4SM904GMMA29MMA_64x64x8_F32TF32TF32_SS_TNILNSN_7ScaleInE1ELSP_1EEEEEENS4_6LayoutINS5_IJNSA_ILi2EEESB_SB_EEENS5_IJSB_NSA_ILi0EEESV_EEEEENS5_IJNS4_10UnderscoreESY_SY_EEEEENS4_13SM90_TMA_LOADENS4_14ComposedLayoutINS4_7SwizzleILi3ELi4ELi3EEENS4_18smem_ptr_flag_bitsILi32EEENSS_INS5_IJNSA_ILi8EEESH_EEENS5_IJSH_SB_EEEEEEEvNS4_8identityES11_S1B_vS1C_EENS_8epilogue10collective6detail29Sm90TmaWarpSpecializedAdapterINS1F_15DefaultEpilogueIfSJ_SJ_NS1E_6thread17LinearCombinationIfLi1EffLNS1J_9ScaleType4KindE0ELNS_15FloatRoundStyleE2EfEENS1_15EpilogueDefaultEEEEEvvEEEEvNT_6ParamsE,"a",@progbits
	.sectionflags	@""
	.align	4
.nv.constant0._ZN7cutlass13device_kernelINS_4gemm6kernel13GemmUniversalIN4cute5tupleIJiiiiEEENS1_10collective13CollectiveMmaINS1_34MainloopSm90TmaGmmaWarpSpecializedILi2ENS5_IJNS4_1CILi1EEESB_SB_EEENS1_35KernelTmaWarpSpecializedCooperativeEEENS5_IJNSA_ILi256EEENSA_ILi64EEENSA_ILi32EEEEEEfNS5_IJlSB_lEEEfSJ_NS4_8TiledMMAINS4_8MMA_AtomIJNS4_4SM904GMMA29MMA_64x64x8_F32TF32TF32_SS_TNILNSN_7ScaleInE1ELSP_1EEEEEENS4_6LayoutINS5_IJNSA_ILi2EEESB_SB_EEENS5_IJSB_NSA_ILi0EEESV_EEEEENS5_IJNS4_10UnderscoreESY_SY_EEEEENS4_13SM90_TMA_LOADENS4_14ComposedLayoutINS4_7SwizzleILi3ELi4ELi3EEENS4_18smem_ptr_flag_bitsILi32EEENSS_INS5_IJNSA_ILi8EEESH_EEENS5_IJSH_SB_EEEEEEEvNS4_8identityES11_S1B_vS1C_EENS_8epilogue10collective6detail29Sm90TmaWarpSpecializedAdapterINS1F_15DefaultEpilogueIfSJ_SJ_NS1E_6thread17LinearCombinationIfLi1EffLNS1J_9ScaleType4KindE0ELNS_15FloatRoundStyleE2EfEENS1_15EpilogueDefaultEEEEEvvEEEEvNT_6ParamsE:
	.zero		1664


//--------------------- SYMBOLS --------------------------

	.type		.nv.reservedSmem.offset0,@object
	.size		.nv.reservedSmem.offset0,0x4
	.type		__assertfail,@function
